// auto-generated by cutlass_sweep.gemm — config: {"arch": "sm_100", "cluster_m": 1, "cluster_n": 2, "dtype": "e5m2", "stages": 0, "tile_k": 64, "tile_m": 128, "tile_n": 128}
#include "cutlass/cutlass.h"
#include "cutlass/gemm/collective/collective_builder.hpp"
#include "cutlass/gemm/device/gemm_universal_adapter.h"
#include "cutlass/gemm/kernel/gemm_universal.hpp"
#include "cutlass/epilogue/collective/collective_builder.hpp"

using ElemA = cutlass::float_e5m2_t;
using ElemB = cutlass::float_e5m2_t;
using ElemCD = cutlass::float_e5m2_t;
using Acc  = float;
using TileShape    = cute::Shape<cute::_128, cute::_128, cute::_64>;
using ClusterShape = cute::Shape<cute::_1, cute::_2, cute::_1>;

using CollectiveEpilogue = typename cutlass::epilogue::collective::CollectiveBuilder<
    cutlass::arch::Sm100, cutlass::arch::OpClassTensorOp,
    TileShape, ClusterShape,
    cutlass::epilogue::collective::EpilogueTileAuto,
    Acc, Acc,
    ElemCD, cutlass::layout::RowMajor, 128 / cutlass::sizeof_bits<ElemCD>::value,
    ElemCD, cutlass::layout::RowMajor, 128 / cutlass::sizeof_bits<ElemCD>::value,
    cutlass::epilogue::collective::EpilogueScheduleAuto
  >::CollectiveOp;

using CollectiveMainloop = typename cutlass::gemm::collective::CollectiveBuilder<
    cutlass::arch::Sm100, cutlass::arch::OpClassTensorOp,
    ElemA, cutlass::layout::RowMajor, 128 / cutlass::sizeof_bits<ElemA>::value,
    ElemB, cutlass::layout::ColumnMajor, 128 / cutlass::sizeof_bits<ElemB>::value,
    Acc,
    TileShape, ClusterShape,
    cutlass::gemm::collective::StageCountAutoCarveout<static_cast<int>(sizeof(typename CollectiveEpilogue::SharedStorage))>,
    cutlass::gemm::collective::KernelScheduleAuto
  >::CollectiveOp;

using GemmKernel = cutlass::gemm::kernel::GemmUniversal<
    cute::Shape<int,int,int,int>,
    CollectiveMainloop,
    CollectiveEpilogue
>;
using Gemm = cutlass::gemm::device::GemmUniversalAdapter<GemmKernel>;

// Force the device kernel symbol into the cubin without needing a host main.
auto* _anchor = &cutlass::device_kernel<GemmKernel>;


// ===== COMPILED SASS (sm_100a) =====

	.target	sm_100a

	.elftype	@"ET_EXEC"


//--------------------- .note.nv.tkinfo           --------------------------
	.section	.note.nv.tkinfo,"",@"SHT_NOTE"
	.sectionflags	@"SHF_NOTE_NV_TKINFO"
	.tkinfo
        /*0018*/ 	.word	0x00000002
        /*0030*/ 	.string	""
        /*0030*/ 	.string	"ptxas"
        /*0030*/ 	.string	"Cuda compilation tools, release 13.0, V13.0.88"
        /*0030*/ 	.string	"Build cuda_13.0.r13.0/compiler.36424714_0"
        /*0030*/ 	.string	"-arch sm_100a -m 64 "



//--------------------- .note.nv.cuinfo           --------------------------
	.section	.note.nv.cuinfo,"",@"SHT_NOTE"
	.sectionflags	@"SHF_NOTE_NV_CUINFO"
        /*0018*/ 	.short	0x0002
        /*001a*/ 	.short	0x0064
        /*001c*/ 	.short	0x0082
	.zero		2


//--------------------- .nv.info                  --------------------------
	.section	.nv.info,"",@"SHT_CUDA_INFO"
	.align	4


	//----- nvinfo : EIATTR_REGCOUNT
	.align		4
        /*0000*/ 	.byte	0x04, 0x2f
        /*0002*/ 	.short	(.L_19 - .L_18)
	.align		4
.L_18:
        /*0004*/ 	.word	index@(_ZN7cutlass13device_kernelINS_4gemm6kernel13GemmUniversalIN4cute5tupleIJiiiiEEENS1_10collective13CollectiveMmaINS1_35MainloopSm100TmaUmmaWarpSpecializedILi12ELi2ELi4ENS5_IJNS4_1CILi1EEENSA_ILi2EEESB_EEEEENS5_IJNSA_ILi128EEESF_NSA_ILi64EEEEEENS_12float_e5m2_tENS5_IJlSB_lEEESI_SJ_NS4_8TiledMMAINS4_8MMA_AtomIJNS4_10MMA_TraitsINS4_19SM100_MMA_F8F6F4_SSEJSI_SI_fSF_SF_NS4_17integral_constantINS4_4UMMA5MajorELSQ_0EEESR_NSO_INSP_7ScaleInELSS_0EEEST_EEEEEENS4_6LayoutINS5_IJSB_SB_SB_EEENS5_IJNSA_ILi0EEESY_SY_EEEEENS5_IJNS4_10UnderscoreES11_S11_EEEEENS4_23SM90_TMA_LOAD_MULTICASTENS4_14ComposedLayoutINS4_7SwizzleILi2ELi4ELi3EEENS4_18smem_ptr_flag_bitsILi8EEENSW_INS5_IJNSA_ILi8EEESG_EEENS5_IJSG_SB_EEEEEEEvNS4_8identityENS4_13SM90_TMA_LOADES1E_vS1F_EENS_8epilogue10collective18CollectiveEpilogueINS1I_23Sm100TmaWarpSpecializedILi2ELi2ELi64ELb0ELb0EEEJSH_NS5_IJNSW_ISF_SB_EENSW_ISG_SB_EEEEESI_SJ_SI_SJ_NS1I_6fusion15FusionCallbacksIS1M_NS1Q_17LinearCombinationISI_fSI_fLNS_15FloatRoundStyleE2EEESH_S1P_JEEENS4_5SM1004TMEM4LOAD26SM100_TMEM_LOAD_32dp32b64xES1G_S1E_NS4_39AutoVectorizingCopyWithAssumedAlignmentILi128EEENS4_14SM90_TMA_STOREES1E_S21_S21_EEEvvEEEEvNT_6ParamsE)
        /*0008*/ 	.word	0x000000cf


	//----- nvinfo : EIATTR_FRAME_SIZE
	.align		4
.L_19:
        /*000c*/ 	.byte	0x04, 0x11
        /*000e*/ 	.short	(.L_21 - .L_20)
	.align		4
.L_20:
        /*0010*/ 	.word	index@($__internal_2_$__cuda_sm10x_tcgen05_guardrail_trap_unallocated_columns_being_dealloced)
        /*0014*/ 	.word	0x00000000


	//----- nvinfo : EIATTR_FRAME_SIZE
	.align		4
.L_21:
        /*0018*/ 	.byte	0x04, 0x11
        /*001a*/ 	.short	(.L_23 - .L_22)
	.align		4
.L_22:
        /*001c*/ 	.word	index@($__internal_1_$__cuda_sm10x_tcgen05_guardrail_trap_phase_invalid_during_alloc)
        /*0020*/ 	.word	0x00000000


	//----- nvinfo : EIATTR_FRAME_SIZE
	.align		4
.L_23:
        /*0024*/ 	.byte	0x04, 0x11
        /*0026*/ 	.short	(.L_25 - .L_24)
	.align		4
.L_24:
        /*0028*/ 	.word	index@($__internal_0_$__cuda_sm10x_tcgen05_guardrail_trap_col_being_dealloced_not_returned_by_alloc)
        /*002c*/ 	.word	0x00000000


	//----- nvinfo : EIATTR_FRAME_SIZE
	.align		4
.L_25:
        /*0030*/ 	.byte	0x04, 0x11
        /*0032*/ 	.short	(.L_27 - .L_26)
	.align		4
.L_26:
        /*0034*/ 	.word	index@(_ZN7cutlass13device_kernelINS_4gemm6kernel13GemmUniversalIN4cute5tupleIJiiiiEEENS1_10collective13CollectiveMmaINS1_35MainloopSm100TmaUmmaWarpSpecializedILi12ELi2ELi4ENS5_IJNS4_1CILi1EEENSA_ILi2EEESB_EEEEENS5_IJNSA_ILi128EEESF_NSA_ILi64EEEEEENS_12float_e5m2_tENS5_IJlSB_lEEESI_SJ_NS4_8TiledMMAINS4_8MMA_AtomIJNS4_10MMA_TraitsINS4_19SM100_MMA_F8F6F4_SSEJSI_SI_fSF_SF_NS4_17integral_constantINS4_4UMMA5MajorELSQ_0EEESR_NSO_INSP_7ScaleInELSS_0EEEST_EEEEEENS4_6LayoutINS5_IJSB_SB_SB_EEENS5_IJNSA_ILi0EEESY_SY_EEEEENS5_IJNS4_10UnderscoreES11_S11_EEEEENS4_23SM90_TMA_LOAD_MULTICASTENS4_14ComposedLayoutINS4_7SwizzleILi2ELi4ELi3EEENS4_18smem_ptr_flag_bitsILi8EEENSW_INS5_IJNSA_ILi8EEESG_EEENS5_IJSG_SB_EEEEEEEvNS4_8identityENS4_13SM90_TMA_LOADES1E_vS1F_EENS_8epilogue10collective18CollectiveEpilogueINS1I_23Sm100TmaWarpSpecializedILi2ELi2ELi64ELb0ELb0EEEJSH_NS5_IJNSW_ISF_SB_EENSW_ISG_SB_EEEEESI_SJ_SI_SJ_NS1I_6fusion15FusionCallbacksIS1M_NS1Q_17LinearCombinationISI_fSI_fLNS_15FloatRoundStyleE2EEESH_S1P_JEEENS4_5SM1004TMEM4LOAD26SM100_TMEM_LOAD_32dp32b64xES1G_S1E_NS4_39AutoVectorizingCopyWithAssumedAlignmentILi128EEENS4_14SM90_TMA_STOREES1E_S21_S21_EEEvvEEEEvNT_6ParamsE)
        /*0038*/ 	.word	0x00000000


	//----- nvinfo : EIATTR_MIN_STACK_SIZE
	.align		4
.L_27:
        /*003c*/ 	.byte	0x04, 0x12
        /*003e*/ 	.short	(.L_29 - .L_28)
	.align		4
.L_28:
        /*0040*/ 	.word	index@(_ZN7cutlass13device_kernelINS_4gemm6kernel13GemmUniversalIN4cute5tupleIJiiiiEEENS1_10collective13CollectiveMmaINS1_35MainloopSm100TmaUmmaWarpSpecializedILi12ELi2ELi4ENS5_IJNS4_1CILi1EEENSA_ILi2EEESB_EEEEENS5_IJNSA_ILi128EEESF_NSA_ILi64EEEEEENS_12float_e5m2_tENS5_IJlSB_lEEESI_SJ_NS4_8TiledMMAINS4_8MMA_AtomIJNS4_10MMA_TraitsINS4_19SM100_MMA_F8F6F4_SSEJSI_SI_fSF_SF_NS4_17integral_constantINS4_4UMMA5MajorELSQ_0EEESR_NSO_INSP_7ScaleInELSS_0EEEST_EEEEEENS4_6LayoutINS5_IJSB_SB_SB_EEENS5_IJNSA_ILi0EEESY_SY_EEEEENS5_IJNS4_10UnderscoreES11_S11_EEEEENS4_23SM90_TMA_LOAD_MULTICASTENS4_14ComposedLayoutINS4_7SwizzleILi2ELi4ELi3EEENS4_18smem_ptr_flag_bitsILi8EEENSW_INS5_IJNSA_ILi8EEESG_EEENS5_IJSG_SB_EEEEEEEvNS4_8identityENS4_13SM90_TMA_LOADES1E_vS1F_EENS_8epilogue10collective18CollectiveEpilogueINS1I_23Sm100TmaWarpSpecializedILi2ELi2ELi64ELb0ELb0EEEJSH_NS5_IJNSW_ISF_SB_EENSW_ISG_SB_EEEEESI_SJ_SI_SJ_NS1I_6fusion15FusionCallbacksIS1M_NS1Q_17LinearCombinationISI_fSI_fLNS_15FloatRoundStyleE2EEESH_S1P_JEEENS4_5SM1004TMEM4LOAD26SM100_TMEM_LOAD_32dp32b64xES1G_S1E_NS4_39AutoVectorizingCopyWithAssumedAlignmentILi128EEENS4_14SM90_TMA_STOREES1E_S21_S21_EEEvvEEEEvNT_6ParamsE)
        /*0044*/ 	.word	0x00000000
.L_29:


//--------------------- .nv.compat                --------------------------
	.section	.nv.compat,"",@"SHT_CUDA_COMPAT_INFO"
	.align	4
        /*0000*/ 	.byte	0x02, 0x09, 0x01, 0x00, 0x02, 0x02, 0x02, 0x00, 0x02, 0x05, 0x05, 0x00, 0x03, 0x07, 0x01, 0x01
        /*0010*/ 	.byte	0x02, 0x03, 0x01, 0x00, 0x02, 0x06, 0x01, 0x00, 0x04, 0x0b, 0x08, 0x00, 0x09, 0x00, 0x00, 0x00
        /*0020*/ 	.byte	0x00, 0x00, 0x00, 0x00


//--------------------- .nv.info._ZN7cutlass13device_kernelINS_4gemm6kernel13GemmUniversalIN4cute5tupleIJiiiiEEENS1_10collective13CollectiveMmaINS1_35MainloopSm100TmaUmmaWarpSpecializedILi12ELi2ELi4ENS5_IJNS4_1CILi1EEENSA_ILi2EEESB_EEEEENS5_IJNSA_ILi128EEESF_NSA_ILi64EEEEEENS_12float_e5m2_tENS5_IJlSB_lEEESI_SJ_NS4_8TiledMMAINS4_8MMA_AtomIJNS4_10MMA_TraitsINS4_19SM100_MMA_F8F6F4_SSEJSI_SI_fSF_SF_NS4_17integral_constantINS4_4UMMA5MajorELSQ_0EEESR_NSO_INSP_7ScaleInELSS_0EEEST_EEEEEENS4_6LayoutINS5_IJSB_SB_SB_EEENS5_IJNSA_ILi0EEESY_SY_EEEEENS5_IJNS4_10UnderscoreES11_S11_EEEEENS4_23SM90_TMA_LOAD_MULTICASTENS4_14ComposedLayoutINS4_7SwizzleILi2ELi4ELi3EEENS4_18smem_ptr_flag_bitsILi8EEENSW_INS5_IJNSA_ILi8EEESG_EEENS5_IJSG_SB_EEEEEEEvNS4_8identityENS4_13SM90_TMA_LOADES1E_vS1F_EENS_8epilogue10collective18CollectiveEpilogueINS1I_23Sm100TmaWarpSpecializedILi2ELi2ELi64ELb0ELb0EEEJSH_NS5_IJNSW_ISF_SB_EENSW_ISG_SB_EEEEESI_SJ_SI_SJ_NS1I_6fusion15FusionCallbacksIS1M_NS1Q_17LinearCombinationISI_fSI_fLNS_15FloatRoundStyleE2EEESH_S1P_JEEENS4_5SM1004TMEM4LOAD26SM100_TMEM_LOAD_32dp32b64xES1G_S1E_NS4_39AutoVectorizingCopyWithAssumedAlignmentILi128EEENS4_14SM90_TMA_STOREES1E_S21_S21_EEEvvEEEEvNT_6ParamsE --------------------------
	.section	.nv.info._ZN7cutlass13device_kernelINS_4gemm6kernel13GemmUniversalIN4cute5tupleIJiiiiEEENS1_10collective13CollectiveMmaINS1_35MainloopSm100TmaUmmaWarpSpecializedILi12ELi2ELi4ENS5_IJNS4_1CILi1EEENSA_ILi2EEESB_EEEEENS5_IJNSA_ILi128EEESF_NSA_ILi64EEEEEENS_12float_e5m2_tENS5_IJlSB_lEEESI_SJ_NS4_8TiledMMAINS4_8MMA_AtomIJNS4_10MMA_TraitsINS4_19SM100_MMA_F8F6F4_SSEJSI_SI_fSF_SF_NS4_17integral_constantINS4_4UMMA5MajorELSQ_0EEESR_NSO_INSP_7ScaleInELSS_0EEEST_EEEEEENS4_6LayoutINS5_IJSB_SB_SB_EEENS5_IJNSA_ILi0EEESY_SY_EEEEENS5_IJNS4_10UnderscoreES11_S11_EEEEENS4_23SM90_TMA_LOAD_MULTICASTENS4_14ComposedLayoutINS4_7SwizzleILi2ELi4ELi3EEENS4_18smem_ptr_flag_bitsILi8EEENSW_INS5_IJNSA_ILi8EEESG_EEENS5_IJSG_SB_EEEEEEEvNS4_8identityENS4_13SM90_TMA_LOADES1E_vS1F_EENS_8epilogue10collective18CollectiveEpilogueINS1I_23Sm100TmaWarpSpecializedILi2ELi2ELi64ELb0ELb0EEEJSH_NS5_IJNSW_ISF_SB_EENSW_ISG_SB_EEEEESI_SJ_SI_SJ_NS1I_6fusion15FusionCallbacksIS1M_NS1Q_17LinearCombinationISI_fSI_fLNS_15FloatRoundStyleE2EEESH_S1P_JEEENS4_5SM1004TMEM4LOAD26SM100_TMEM_LOAD_32dp32b64xES1G_S1E_NS4_39AutoVectorizingCopyWithAssumedAlignmentILi128EEENS4_14SM90_TMA_STOREES1E_S21_S21_EEEvvEEEEvNT_6ParamsE,"",@"SHT_CUDA_INFO"
	.sectionflags	@""
	.align	4


	//----- nvinfo : EIATTR_CUDA_API_VERSION
	.align		4
        /*0000*/ 	.byte	0x04, 0x37
        /*0002*/ 	.short	(.L_31 - .L_30)
.L_30:
        /*0004*/ 	.word	0x00000082


	//----- nvinfo : EIATTR_KPARAM_INFO
	.align		4
.L_31:
        /*0008*/ 	.byte	0x04, 0x17
        /*000a*/ 	.short	(.L_33 - .L_32)
.L_32:
        /*000c*/ 	.word	0x00000000
        /*0010*/ 	.short	0x0000
        /*0012*/ 	.short	0x0000
        /*0014*/ 	.byte	0x00, 0xf0, 0x01, 0x20


	//----- nvinfo : EIATTR_AT_ENTRY_FRAGMENTS
	.align		4
.L_33:
        /*0018*/ 	.byte	0x04, 0x4f
        /*001a*/ 	.short	(.L_35 - .L_34)


	//   ....[0]....
.L_34:
        /*001c*/ 	.word	0x00000006


	//----- nvinfo : EIATTR_RESERVED_SMEM_USED
	.align		4
.L_35:
        /*0020*/ 	.byte	0x01, 0x41
	.zero		2


	//----- nvinfo : EIATTR_SPARSE_MMA_MASK
	.align		4
        /*0024*/ 	.byte	0x03, 0x50
        /*0026*/ 	.short	0x0000


	//----- nvinfo : EIATTR_TCGEN05_1CTA_USED
	.align		4
        /*0028*/ 	.byte	0x01, 0x51
	.zero		2


	//----- nvinfo : EIATTR_MAXREG_COUNT
	.align		4
        /*002c*/ 	.byte	0x03, 0x1b
        /*002e*/ 	.short	0x00ff


	//----- nvinfo : EIATTR_NUM_BARRIERS
	.align		4
        /*0030*/ 	.byte	0x02, 0x4c
        /*0032*/ 	.byte	0x07
	.zero		1


	//----- nvinfo : EIATTR_EXTERNS
	.align		4
        /*0034*/ 	.byte	0x04, 0x0f
        /*0036*/ 	.short	(.L_37 - .L_36)


	//   ....[0]....
	.align		4
.L_36:
        /*0038*/ 	.word	index@(__assertfail)


	//----- nvinfo : EIATTR_MERCURY_ISA_VERSION
	.align		4
.L_37:
        /*003c*/ 	.byte	0x03, 0x5f
        /*003e*/ 	.short	0x0101


	//----- nvinfo : EIATTR_INT_WARP_WIDE_INSTR_OFFSETS
	.align		4
        /*0040*/ 	.byte	0x04, 0x31
        /*0042*/ 	.short	(.L_39 - .L_38)


	//   ....[0]....
.L_38:
        /*0044*/ 	.word	0x00004100


	//   ....[1]....
        /*0048*/ 	.word	0x00004120


	//   ....[2]....
        /*004c*/ 	.word	0x00004150


	//   ....[3]....
        /*0050*/ 	.word	0x00004c70


	//   ....[4]....
        /*0054*/ 	.word	0x00004ce0


	//   ....[5]....
        /*0058*/ 	.word	0x00004dc0


	//   ....[6]....
        /*005c*/ 	.word	0x00004e70


	//----- nvinfo : EIATTR_COOP_GROUP_MASK_REGIDS
	.align		4
.L_39:
        /*0060*/ 	.byte	0x04, 0x29
        /*0062*/ 	.short	(.L_41 - .L_40)


	//   ....[0]....
.L_40:
        /*0064*/ 	.word	0xffffffff


	//   ....[1]....
        /*0068*/ 	.word	0xffffffff


	//   ....[2]....
        /*006c*/ 	.word	0xffffffff


	//   ....[3]....
        /*0070*/ 	.word	0xffffffff


	//   ....[4]....
        /*0074*/ 	.word	0xffffffff


	//   ....[5]....
        /*0078*/ 	.word	0xffffffff


	//   ....[6]....
        /*007c*/ 	.word	0xffffffff


	//   ....[7]....
        /*0080*/ 	.word	0xffffffff


	//   ....[8]....
        /*0084*/ 	.word	0xffffffff


	//   ....[9]....
        /*0088*/ 	.word	0xffffffff


	//   ....[10]....
        /*008c*/ 	.word	0xffffffff


	//   ....[11]....
        /*0090*/ 	.word	0xffffffff


	//   ....[12]....
        /*0094*/ 	.word	0xffffffff


	//   ....[13]....
        /*0098*/ 	.word	0xffffffff


	//----- nvinfo : EIATTR_COOP_GROUP_INSTR_OFFSETS
	.align		4
.L_41:
        /*009c*/ 	.byte	0x04, 0x28
        /*009e*/ 	.short	(.L_43 - .L_42)


	//   ....[0]....
.L_42:
        /*00a0*/ 	.word	0x00000080


	//   ....[1]....
        /*00a4*/ 	.word	0x000004f0


	//   ....[2]....
        /*00a8*/ 	.word	0x000007d0


	//   ....[3]....
        /*00ac*/ 	.word	0x00000930


	//   ....[4]....
        /*00b0*/ 	.word	0x00000a30


	//   ....[5]....
        /*00b4*/ 	.word	0x00000ba0


	//   ....[6]....
        /*00b8*/ 	.word	0x00000d40


	//   ....[7]....
        /*00bc*/ 	.word	0x00000ef0


	//   ....[8]....
        /*00c0*/ 	.word	0x00002100


	//   ....[9]....
        /*00c4*/ 	.word	0x00003430


	//   ....[10]....
        /*00c8*/ 	.word	0x00003640


	//   ....[11]....
        /*00cc*/ 	.word	0x00003670


	//   ....[12]....
        /*00d0*/ 	.word	0x00003fe0


	//   ....[13]....
        /*00d4*/ 	.word	0x00004210


	//----- nvinfo : EIATTR_VRC_CTA_INIT_COUNT
	.align		4
.L_43:
        /*00d8*/ 	.byte	0x02, 0x4a
        /*00da*/ 	.byte	0x80
	.zero		1


	//----- nvinfo : EIATTR_SYSCALL_OFFSETS
	.align		4
        /*00dc*/ 	.byte	0x04, 0x46
        /*00de*/ 	.short	(.L_45 - .L_44)


	//   ....[0]....
.L_44:
        /*00e0*/ 	.word	0x00005a70


	//   ....[1]....
        /*00e4*/ 	.word	0x00005bb0


	//   ....[2]....
        /*00e8*/ 	.word	0x00006440


	//   ....[3]....
        /*00ec*/ 	.word	0x00007a50


	//----- nvinfo : EIATTR_MBARRIER_INSTR_OFFSETS
	.align		4
.L_45:
        /*00f0*/ 	.byte	0x04, 0x39
        /*00f2*/ 	.short	(.L_47 - .L_46)


	//   ....[0]....
.L_46:
        /*00f4*/ 	.word	0x00000630
        /*00f8*/ 	.word	0x000000ff
        /*00fc*/ 	.word	0x00000000
        /*0100*/ 	.short	0x0100
        /*0102*/ 	.byte	0x04
	.zero		1


	//   ....[1]....
        /*0104*/ 	.word	0x00000640
        /*0108*/ 	.word	0x000000ff
        /*010c*/ 	.word	0x00000060
        /*0110*/ 	.short	0x0100
        /*0112*/ 	.byte	0x04
	.zero		1


	//   ....[2]....
        /*0114*/ 	.word	0x00000650
        /*0118*/ 	.word	0x000000ff
        /*011c*/ 	.word	0x00000008
        /*0120*/ 	.short	0x0100
        /*0122*/ 	.byte	0x04
	.zero		1


	//   ....[3]....
        /*0124*/ 	.word	0x00000660
        /*0128*/ 	.word	0x000000ff
        /*012c*/ 	.word	0x00000068
        /*0130*/ 	.short	0x0100
        /*0132*/ 	.byte	0x04
	.zero		1


	//   ....[4]....
        /*0134*/ 	.word	0x00000670
        /*0138*/ 	.word	0x000000ff
        /*013c*/ 	.word	0x00000010
        /*0140*/ 	.short	0x0100
        /*0142*/ 	.byte	0x04
	.zero		1


	//   ....[5]....
        /*0144*/ 	.word	0x00000680
        /*0148*/ 	.word	0x000000ff
        /*014c*/ 	.word	0x00000070
        /*0150*/ 	.short	0x0100
        /*0152*/ 	.byte	0x04
	.zero		1


	//   ....[6]....
        /*0154*/ 	.word	0x00000690
        /*0158*/ 	.word	0x000000ff
        /*015c*/ 	.word	0x00000018
        /*0160*/ 	.short	0x0100
        /*0162*/ 	.byte	0x04
	.zero		1


	//   ....[7]....
        /*0164*/ 	.word	0x000006a0
        /*0168*/ 	.word	0x000000ff
        /*016c*/ 	.word	0x00000078
        /*0170*/ 	.short	0x0100
        /*0172*/ 	.byte	0x04
	.zero		1


	//   ....[8]....
        /*0174*/ 	.word	0x000006b0
        /*0178*/ 	.word	0x000000ff
        /*017c*/ 	.word	0x00000020
        /*0180*/ 	.short	0x0100
        /*0182*/ 	.byte	0x04
	.zero		1


	//   ....[9]....
        /*0184*/ 	.word	0x000006c0
        /*0188*/ 	.word	0x000000ff
        /*018c*/ 	.word	0x00000080
        /*0190*/ 	.short	0x0100
        /*0192*/ 	.byte	0x04
	.zero		1


	//   ....[10]....
        /*0194*/ 	.word	0x000006d0
        /*0198*/ 	.word	0x000000ff
        /*019c*/ 	.word	0x00000028
        /*01a0*/ 	.short	0x0100
        /*01a2*/ 	.byte	0x04
	.zero		1


	//   ....[11]....
        /*01a4*/ 	.word	0x000006e0
        /*01a8*/ 	.word	0x000000ff
        /*01ac*/ 	.word	0x00000088
        /*01b0*/ 	.short	0x0100
        /*01b2*/ 	.byte	0x04
	.zero		1


	//   ....[12]....
        /*01b4*/ 	.word	0x000006f0
        /*01b8*/ 	.word	0x000000ff
        /*01bc*/ 	.word	0x00000030
        /*01c0*/ 	.short	0x0100
        /*01c2*/ 	.byte	0x04
	.zero		1


	//   ....[13]....
        /*01c4*/ 	.word	0x00000700
        /*01c8*/ 	.word	0x000000ff
        /*01cc*/ 	.word	0x00000090
        /*01d0*/ 	.short	0x0100
        /*01d2*/ 	.byte	0x04
	.zero		1


	//   ....[14]....
        /*01d4*/ 	.word	0x00000710
        /*01d8*/ 	.word	0x000000ff
        /*01dc*/ 	.word	0x00000038
        /*01e0*/ 	.short	0x0100
        /*01e2*/ 	.byte	0x04
	.zero		1


	//   ....[15]....
        /*01e4*/ 	.word	0x00000720
        /*01e8*/ 	.word	0x000000ff
        /*01ec*/ 	.word	0x00000098
        /*01f0*/ 	.short	0x0100
        /*01f2*/ 	.byte	0x04
	.zero		1


	//   ....[16]....
        /*01f4*/ 	.word	0x00000730
        /*01f8*/ 	.word	0x000000ff
        /*01fc*/ 	.word	0x00000040
        /*0200*/ 	.short	0x0100
        /*0202*/ 	.byte	0x04
	.zero		1


	//   ....[17]....
        /*0204*/ 	.word	0x00000740
        /*0208*/ 	.word	0x000000ff
        /*020c*/ 	.word	0x000000a0
        /*0210*/ 	.short	0x0100
        /*0212*/ 	.byte	0x04
	.zero		1


	//   ....[18]....
        /*0214*/ 	.word	0x00000750
        /*0218*/ 	.word	0x000000ff
        /*021c*/ 	.word	0x00000048
        /*0220*/ 	.short	0x0100
        /*0222*/ 	.byte	0x04
	.zero		1


	//   ....[19]....
        /*0224*/ 	.word	0x00000760
        /*0228*/ 	.word	0x000000ff
        /*022c*/ 	.word	0x000000a8
        /*0230*/ 	.short	0x0100
        /*0232*/ 	.byte	0x04
	.zero		1


	//   ....[20]....
        /*0234*/ 	.word	0x00000770
        /*0238*/ 	.word	0x000000ff
        /*023c*/ 	.word	0x00000050
        /*0240*/ 	.short	0x0100
        /*0242*/ 	.byte	0x04
	.zero		1


	//   ....[21]....
        /*0244*/ 	.word	0x00000780
        /*0248*/ 	.word	0x000000ff
        /*024c*/ 	.word	0x000000b0
        /*0250*/ 	.short	0x0100
        /*0252*/ 	.byte	0x04
	.zero		1


	//   ....[22]....
        /*0254*/ 	.word	0x00000790
        /*0258*/ 	.word	0x000000ff
        /*025c*/ 	.word	0x00000058
        /*0260*/ 	.short	0x0100
        /*0262*/ 	.byte	0x04
	.zero		1


	//   ....[23]....
        /*0264*/ 	.word	0x000007a0
        /*0268*/ 	.word	0x000000ff
        /*026c*/ 	.word	0x000000b8
        /*0270*/ 	.short	0x0100
        /*0272*/ 	.byte	0x04
	.zero		1


	//   ....[24]....
        /*0274*/ 	.word	0x000008e0
        /*0278*/ 	.word	0x000000ff
        /*027c*/ 	.word	0x000000c0
        /*0280*/ 	.short	0x0100
        /*0282*/ 	.byte	0x04
	.zero		1


	//   ....[25]....
        /*0284*/ 	.word	0x000008f0
        /*0288*/ 	.word	0x000000ff
        /*028c*/ 	.word	0x000000d0
        /*0290*/ 	.short	0x0100
        /*0292*/ 	.byte	0x04
	.zero		1


	//   ....[26]....
        /*0294*/ 	.word	0x00000900
        /*0298*/ 	.word	0x000000ff
        /*029c*/ 	.word	0x000000c8
        /*02a0*/ 	.short	0x0100
        /*02a2*/ 	.byte	0x04
	.zero		1


	//   ....[27]....
        /*02a4*/ 	.word	0x00000910
        /*02a8*/ 	.word	0x000000ff
        /*02ac*/ 	.word	0x000000d8
        /*02b0*/ 	.short	0x0100
        /*02b2*/ 	.byte	0x04
	.zero		1


	//   ....[28]....
        /*02b4*/ 	.word	0x00000a00
        /*02b8*/ 	.word	0x000000ff
        /*02bc*/ 	.word	0x000000e0
        /*02c0*/ 	.short	0x0100
        /*02c2*/ 	.byte	0x06
	.zero		1


	//   ....[29]....
        /*02c4*/ 	.word	0x00000a10
        /*02c8*/ 	.word	0x000000ff
        /*02cc*/ 	.word	0x000000e8
        /*02d0*/ 	.short	0x0100
        /*02d2*/ 	.byte	0x06
	.zero		1


	//   ....[30]....
        /*02d4*/ 	.word	0x00000b50
        /*02d8*/ 	.word	0x000000ff
        /*02dc*/ 	.word	0x000000f0
        /*02e0*/ 	.short	0x0100
        /*02e2*/ 	.byte	0x06
	.zero		1


	//   ....[31]....
        /*02e4*/ 	.word	0x00000b60
        /*02e8*/ 	.word	0x000000ff
        /*02ec*/ 	.word	0x00000100
        /*02f0*/ 	.short	0x0100
        /*02f2*/ 	.byte	0x06
	.zero		1


	//   ....[32]....
        /*02f4*/ 	.word	0x00000b70
        /*02f8*/ 	.word	0x000000ff
        /*02fc*/ 	.word	0x000000f8
        /*0300*/ 	.short	0x0100
        /*0302*/ 	.byte	0x06
	.zero		1


	//   ....[33]....
        /*0304*/ 	.word	0x00000b80
        /*0308*/ 	.word	0x000000ff
        /*030c*/ 	.word	0x00000108
        /*0310*/ 	.short	0x0100
        /*0312*/ 	.byte	0x06
	.zero		1


	//   ....[34]....
        /*0314*/ 	.word	0x00000cb0
        /*0318*/ 	.word	0x000000ff
        /*031c*/ 	.word	0x00000110
        /*0320*/ 	.short	0x0100
        /*0322*/ 	.byte	0x04
	.zero		1


	//   ....[35]....
        /*0324*/ 	.word	0x00000cc0
        /*0328*/ 	.word	0x000000ff
        /*032c*/ 	.word	0x00000130
        /*0330*/ 	.short	0x0100
        /*0332*/ 	.byte	0x04
	.zero		1


	//   ....[36]....
        /*0334*/ 	.word	0x00000cd0
        /*0338*/ 	.word	0x000000ff
        /*033c*/ 	.word	0x00000118
        /*0340*/ 	.short	0x0100
        /*0342*/ 	.byte	0x04
	.zero		1


	//   ....[37]....
        /*0344*/ 	.word	0x00000ce0
        /*0348*/ 	.word	0x000000ff
        /*034c*/ 	.word	0x00000138
        /*0350*/ 	.short	0x0100
        /*0352*/ 	.byte	0x04
	.zero		1


	//   ....[38]....
        /*0354*/ 	.word	0x00000cf0
        /*0358*/ 	.word	0x000000ff
        /*035c*/ 	.word	0x00000120
        /*0360*/ 	.short	0x0100
        /*0362*/ 	.byte	0x04
	.zero		1


	//   ....[39]....
        /*0364*/ 	.word	0x00000d00
        /*0368*/ 	.word	0x000000ff
        /*036c*/ 	.word	0x00000140
        /*0370*/ 	.short	0x0100
        /*0372*/ 	.byte	0x04
	.zero		1


	//   ....[40]....
        /*0374*/ 	.word	0x00000d10
        /*0378*/ 	.word	0x000000ff
        /*037c*/ 	.word	0x00000128
        /*0380*/ 	.short	0x0100
        /*0382*/ 	.byte	0x04
	.zero		1


	//   ....[41]....
        /*0384*/ 	.word	0x00000d20
        /*0388*/ 	.word	0x000000ff
        /*038c*/ 	.word	0x00000148
        /*0390*/ 	.short	0x0100
        /*0392*/ 	.byte	0x04
	.zero		1


	//   ....[42]....
        /*0394*/ 	.word	0x00000e10
        /*0398*/ 	.word	0x000000ff
        /*039c*/ 	.word	0x00000150
        /*03a0*/ 	.short	0x0100
        /*03a2*/ 	.byte	0x04
	.zero		1


	//   ....[43]....
        /*03a4*/ 	.word	0x00000e20
        /*03a8*/ 	.word	0x000000ff
        /*03ac*/ 	.word	0x00000160
        /*03b0*/ 	.short	0x0100
        /*03b2*/ 	.byte	0x04
	.zero		1


	//   ....[44]....
        /*03b4*/ 	.word	0x00000e30
        /*03b8*/ 	.word	0x000000ff
        /*03bc*/ 	.word	0x00000158
        /*03c0*/ 	.short	0x0100
        /*03c2*/ 	.byte	0x04
	.zero		1


	//   ....[45]....
        /*03c4*/ 	.word	0x00000e40
        /*03c8*/ 	.word	0x000000ff
        /*03cc*/ 	.word	0x00000168
        /*03d0*/ 	.short	0x0100
        /*03d2*/ 	.byte	0x04
	.zero		1


	//   ....[46]....
        /*03d4*/ 	.word	0x00001980
        /*03d8*/ 	.word	0x00000003
        /*03dc*/ 	.word	0x00000160
        /*03e0*/ 	.short	0x010a
        /*03e2*/ 	.byte	0xff
	.zero		1


	//   ....[47]....
        /*03e4*/ 	.word	0x000019b0
        /*03e8*/ 	.word	0x00000003
        /*03ec*/ 	.word	0x00000150
        /*03f0*/ 	.short	0x0101
        /*03f2*/ 	.byte	0xff
	.zero		1


	//   ....[48]....
        /*03f4*/ 	.word	0x00001a80
        /*03f8*/ 	.word	0x000000ff
        /*03fc*/ 	.word	0x00000060
        /*0400*/ 	.short	0x010a
        /*0402*/ 	.byte	0x04
	.zero		1


	//   ....[49]....
        /*0404*/ 	.word	0x00001b00
        /*0408*/ 	.word	0x000000ff
        /*040c*/ 	.word	0x00000060
        /*0410*/ 	.short	0x010a
        /*0412*/ 	.byte	0x21
	.zero		1


	//   ....[50]....
        /*0414*/ 	.word	0x00001ca0
        /*0418*/ 	.word	0x000000ff
        /*041c*/ 	.word	0x00000060
        /*0420*/ 	.short	0x010a
        /*0422*/ 	.byte	0x08
	.zero		1


	//   ....[51]....
        /*0424*/ 	.word	0x00001db0
        /*0428*/ 	.word	0x000000ff
        /*042c*/ 	.word	0x000000e8
        /*0430*/ 	.short	0x0101
        /*0432*/ 	.byte	0x06
	.zero		1


	//   ....[52]....
        /*0434*/ 	.word	0x00001dd0
        /*0438*/ 	.word	0x000000ff
        /*043c*/ 	.word	0x00000060
        /*0440*/ 	.short	0x010a
        /*0442*/ 	.byte	0x04
	.zero		1


	//   ....[53]....
        /*0444*/ 	.word	0x00001e50
        /*0448*/ 	.word	0x000000ff
        /*044c*/ 	.word	0x00000060
        /*0450*/ 	.short	0x010a
        /*0452*/ 	.byte	0x11
	.zero		1


	//   ....[54]....
        /*0454*/ 	.word	0x00001ff0
        /*0458*/ 	.word	0x000000ff
        /*045c*/ 	.word	0x00000060
        /*0460*/ 	.short	0x010a
        /*0462*/ 	.byte	0x07
	.zero		1


	//   ....[55]....
        /*0464*/ 	.word	0x00002130
        /*0468*/ 	.word	0x00000003
        /*046c*/ 	.word	0x000000f0
        /*0470*/ 	.short	0x010a
        /*0472*/ 	.byte	0xff
	.zero		1


	//   ....[56]....
        /*0474*/ 	.word	0x00002280
        /*0478*/ 	.word	0x00000000
        /*047c*/ 	.word	0x00000000
        /*0480*/ 	.short	0x0101
        /*0482*/ 	.byte	0xff
	.zero		1


	//   ....[57]....
        /*0484*/ 	.word	0x00002830
        /*0488*/ 	.word	0x000000ff
        /*048c*/ 	.word	0x00000000
        /*0490*/ 	.short	0x010a
        /*0492*/ 	.byte	0x04
	.zero		1


	//   ....[58]....
        /*0494*/ 	.word	0x000028c0
        /*0498*/ 	.word	0x000000ff
        /*049c*/ 	.word	0x00000000
        /*04a0*/ 	.short	0x010a
        /*04a2*/ 	.byte	0x05
	.zero		1


	//   ....[59]....
        /*04a4*/ 	.word	0x00002950
        /*04a8*/ 	.word	0x000000ff
        /*04ac*/ 	.word	0x00000000
        /*04b0*/ 	.short	0x010a
        /*04b2*/ 	.byte	0x05
	.zero		1


	//   ....[60]....
        /*04b4*/ 	.word	0x000029e0
        /*04b8*/ 	.word	0x000000ff
        /*04bc*/ 	.word	0x00000000
        /*04c0*/ 	.short	0x010a
        /*04c2*/ 	.byte	0x05
	.zero		1


	//   ....[61]....
        /*04c4*/ 	.word	0x00002a70
        /*04c8*/ 	.word	0x000000ff
        /*04cc*/ 	.word	0x00000000
        /*04d0*/ 	.short	0x010a
        /*04d2*/ 	.byte	0x05
	.zero		1


	//   ....[62]....
        /*04d4*/ 	.word	0x00002b00
        /*04d8*/ 	.word	0x000000ff
        /*04dc*/ 	.word	0x00000000
        /*04e0*/ 	.short	0x010a
        /*04e2*/ 	.byte	0x05
	.zero		1


	//   ....[63]....
        /*04e4*/ 	.word	0x00002b90
        /*04e8*/ 	.word	0x000000ff
        /*04ec*/ 	.word	0x00000000
        /*04f0*/ 	.short	0x010a
        /*04f2*/ 	.byte	0x05
	.zero		1


	//   ....[64]....
        /*04f4*/ 	.word	0x00002c20
        /*04f8*/ 	.word	0x000000ff
        /*04fc*/ 	.word	0x00000000
        /*0500*/ 	.short	0x010a
        /*0502*/ 	.byte	0x05
	.zero		1


	//   ....[65]....
        /*0504*/ 	.word	0x00002cb0
        /*0508*/ 	.word	0x000000ff
        /*050c*/ 	.word	0x00000000
        /*0510*/ 	.short	0x010a
        /*0512*/ 	.byte	0x05
	.zero		1


	//   ....[66]....
        /*0514*/ 	.word	0x00002d40
        /*0518*/ 	.word	0x000000ff
        /*051c*/ 	.word	0x00000000
        /*0520*/ 	.short	0x010a
        /*0522*/ 	.byte	0x05
	.zero		1


	//   ....[67]....
        /*0524*/ 	.word	0x00002dd0
        /*0528*/ 	.word	0x000000ff
        /*052c*/ 	.word	0x00000000
        /*0530*/ 	.short	0x010a
        /*0532*/ 	.byte	0x05
	.zero		1


	//   ....[68]....
        /*0534*/ 	.word	0x00002e70
        /*0538*/ 	.word	0x00000000
        /*053c*/ 	.word	0x00000000
        /*0540*/ 	.short	0x010a
        /*0542*/ 	.byte	0xff
	.zero		1


	//   ....[69]....
        /*0544*/ 	.word	0x00002f90
        /*0548*/ 	.word	0x00000002
        /*054c*/ 	.word	0x00000150
        /*0550*/ 	.short	0x010a
        /*0552*/ 	.byte	0xff
	.zero		1


	//   ....[70]....
        /*0554*/ 	.word	0x00002ff0
        /*0558*/ 	.word	0x00000004
        /*055c*/ 	.word	0x00000000
        /*0560*/ 	.short	0x0101
        /*0562*/ 	.byte	0xff
	.zero		1


	//   ....[71]....
        /*0564*/ 	.word	0x00003010
        /*0568*/ 	.word	0x000000ff
        /*056c*/ 	.word	0x00000100
        /*0570*/ 	.short	0x010a
        /*0572*/ 	.byte	0x04
	.zero		1


	//   ....[72]....
        /*0574*/ 	.word	0x00003130
        /*0578*/ 	.word	0x00000002
        /*057c*/ 	.word	0x000000f0
        /*0580*/ 	.short	0x010a
        /*0582*/ 	.byte	0xff
	.zero		1


	//   ....[73]....
        /*0584*/ 	.word	0x00003240
        /*0588*/ 	.word	0x00000002
        /*058c*/ 	.word	0x00000000
        /*0590*/ 	.short	0x0101
        /*0592*/ 	.byte	0xff
	.zero		1


	//   ....[74]....
        /*0594*/ 	.word	0x000032d0
        /*0598*/ 	.word	0x000000ff
        /*059c*/ 	.word	0x00000100
        /*05a0*/ 	.short	0x0106
        /*05a2*/ 	.byte	0x04
	.zero		1


	//   ....[75]....
        /*05a4*/ 	.word	0x000032f0
        /*05a8*/ 	.word	0x000000ff
        /*05ac*/ 	.word	0x00000100
        /*05b0*/ 	.short	0x010a
        /*05b2*/ 	.byte	0x04
	.zero		1


	//   ....[76]....
        /*05b4*/ 	.word	0x00003380
        /*05b8*/ 	.word	0x000000ff
        /*05bc*/ 	.word	0x00000100
        /*05c0*/ 	.short	0x0106
        /*05c2*/ 	.byte	0x07
	.zero		1


	//   ....[77]....
        /*05c4*/ 	.word	0x000033c0
        /*05c8*/ 	.word	0x00000000
        /*05cc*/ 	.word	0x00000100
        /*05d0*/ 	.short	0x010a
        /*05d2*/ 	.byte	0xff
	.zero		1


	//   ....[78]....
        /*05d4*/ 	.word	0x000038d0
        /*05d8*/ 	.word	0x00000000
        /*05dc*/ 	.word	0x000000f0
        /*05e0*/ 	.short	0x010a
        /*05e2*/ 	.byte	0xff
	.zero		1


	//   ....[79]....
        /*05e4*/ 	.word	0x000039e0
        /*05e8*/ 	.word	0x00000003
        /*05ec*/ 	.word	0x00000000
        /*05f0*/ 	.short	0x0101
        /*05f2*/ 	.byte	0xff
	.zero		1


	//   ....[80]....
        /*05f4*/ 	.word	0x000039f0
        /*05f8*/ 	.word	0x000000ff
        /*05fc*/ 	.word	0x00000000
        /*0600*/ 	.short	0x010a
        /*0602*/ 	.byte	0x04
	.zero		1


	//   ....[81]....
        /*0604*/ 	.word	0x00003a10
        /*0608*/ 	.word	0x000000ff
        /*060c*/ 	.word	0x00000130
        /*0610*/ 	.short	0x010a
        /*0612*/ 	.byte	0x16
	.zero		1


	//   ....[82]....
        /*0614*/ 	.word	0x00003ae0
        /*0618*/ 	.word	0x000000ff
        /*061c*/ 	.word	0x00000000
        /*0620*/ 	.short	0x010a
        /*0622*/ 	.byte	0x05
	.zero		1


	//   ....[83]....
        /*0624*/ 	.word	0x00003c20
        /*0628*/ 	.word	0x000000ff
        /*062c*/ 	.word	0x00000000
        /*0630*/ 	.short	0x010a
        /*0632*/ 	.byte	0x04
	.zero		1


	//   ....[84]....
        /*0634*/ 	.word	0x00003e10
        /*0638*/ 	.word	0x000000ff
        /*063c*/ 	.word	0x00000000
        /*0640*/ 	.short	0x010a
        /*0642*/ 	.byte	0x04
	.zero		1


	//   ....[85]....
        /*0644*/ 	.word	0x00003ea0
        /*0648*/ 	.word	0x000000ff
        /*064c*/ 	.word	0x00000000
        /*0650*/ 	.short	0x010a
        /*0652*/ 	.byte	0x05
	.zero		1


	//   ....[86]....
        /*0654*/ 	.word	0x00003f30
        /*0658*/ 	.word	0x000000ff
        /*065c*/ 	.word	0x00000000
        /*0660*/ 	.short	0x010a
        /*0662*/ 	.byte	0x05
	.zero		1


	//   ....[87]....
        /*0664*/ 	.word	0x00003fc0
        /*0668*/ 	.word	0x000000ff
        /*066c*/ 	.word	0x00000000
        /*0670*/ 	.short	0x010a
        /*0672*/ 	.byte	0x04
	.zero		1


	//   ....[88]....
        /*0674*/ 	.word	0x00004470
        /*0678*/ 	.word	0x0000000c
        /*067c*/ 	.word	0x000000f0
        /*0680*/ 	.short	0x010a
        /*0682*/ 	.byte	0xff
	.zero		1


	//   ....[89]....
        /*0684*/ 	.word	0x000045e0
        /*0688*/ 	.word	0x00000000
        /*068c*/ 	.word	0x00000000
        /*0690*/ 	.short	0x0101
        /*0692*/ 	.byte	0xff
	.zero		1


	//   ....[90]....
        /*0694*/ 	.word	0x00004a70
        /*0698*/ 	.word	0x000000ff
        /*069c*/ 	.word	0x000000e8
        /*06a0*/ 	.short	0x010a
        /*06a2*/ 	.byte	0x15
	.zero		1


	//   ....[91]....
        /*06a4*/ 	.word	0x00004bf0
        /*06a8*/ 	.word	0x000000ff
        /*06ac*/ 	.word	0x000000d0
        /*06b0*/ 	.short	0x010a
        /*06b2*/ 	.byte	0x15
	.zero		1


	//   ....[92]....
        /*06b4*/ 	.word	0x00004d70
        /*06b8*/ 	.word	0x000000ff
        /*06bc*/ 	.word	0x000000c0
        /*06c0*/ 	.short	0x010b
        /*06c2*/ 	.byte	0x15
	.zero		1


	//   ....[93]....
        /*06c4*/ 	.word	0x00004d80
        /*06c8*/ 	.word	0x000000ff
        /*06cc*/ 	.word	0x00000000
        /*06d0*/ 	.short	0x0101
        /*06d2*/ 	.byte	0x06
	.zero		1


	//   ....[94]....
        /*06d4*/ 	.word	0x00004d90
        /*06d8*/ 	.word	0x000000ff
        /*06dc*/ 	.word	0x000000d8
        /*06e0*/ 	.short	0x010a
        /*06e2*/ 	.byte	0x15
	.zero		1


	//   ....[95]....
        /*06e4*/ 	.word	0x00004f80
        /*06e8*/ 	.word	0x000000ff
        /*06ec*/ 	.word	0x000000c8
        /*06f0*/ 	.short	0x010b
        /*06f2*/ 	.byte	0x15
	.zero		1


	//   ....[96]....
        /*06f4*/ 	.word	0x00004f90
        /*06f8*/ 	.word	0x000000ff
        /*06fc*/ 	.word	0x00000000
        /*0700*/ 	.short	0x0101
        /*0702*/ 	.byte	0x21
	.zero		1


	//   ....[97]....
        /*0704*/ 	.word	0x00004fc0
        /*0708*/ 	.word	0x000000ff
        /*070c*/ 	.word	0x000000d0
        /*0710*/ 	.short	0x010a
        /*0712*/ 	.byte	0x15
	.zero		1


	//   ....[98]....
        /*0714*/ 	.word	0x00005000
        /*0718*/ 	.word	0x00000000
        /*071c*/ 	.word	0x000000d8
        /*0720*/ 	.short	0x010a
        /*0722*/ 	.byte	0xff
	.zero		1


	//   ....[99]....
        /*0724*/ 	.word	0x00005310
        /*0728*/ 	.word	0x00000003
        /*072c*/ 	.word	0x000000f0
        /*0730*/ 	.short	0x010a
        /*0732*/ 	.byte	0xff
	.zero		1


	//   ....[100]....
        /*0734*/ 	.word	0x00005490
        /*0738*/ 	.word	0x00000000
        /*073c*/ 	.word	0x00000000
        /*0740*/ 	.short	0x0101
        /*0742*/ 	.byte	0xff
	.zero		1


	//   ....[101]....
        /*0744*/ 	.word	0x00005fe0
        /*0748*/ 	.word	0x00000003
        /*074c*/ 	.word	0x000000c0
        /*0750*/ 	.short	0x010a
        /*0752*/ 	.byte	0xff
	.zero		1


	//   ....[102]....
        /*0754*/ 	.word	0x00006020
        /*0758*/ 	.word	0x000000ba
        /*075c*/ 	.word	0x00000110
        /*0760*/ 	.short	0x010a
        /*0762*/ 	.byte	0xff
	.zero		1


	//   ....[103]....
        /*0764*/ 	.word	0x00006150
        /*0768*/ 	.word	0x00000003
        /*076c*/ 	.word	0x000000c0
        /*0770*/ 	.short	0x010a
        /*0772*/ 	.byte	0xff
	.zero		1


	//   ....[104]....
        /*0774*/ 	.word	0x00006290
        /*0778*/ 	.word	0x00000000
        /*077c*/ 	.word	0x00000000
        /*0780*/ 	.short	0x0101
        /*0782*/ 	.byte	0xff
	.zero		1


	//   ....[105]....
        /*0784*/ 	.word	0x00006310
        /*0788*/ 	.word	0x000000ba
        /*078c*/ 	.word	0x00000110
        /*0790*/ 	.short	0x010a
        /*0792*/ 	.byte	0xff
	.zero		1


	//   ....[106]....
        /*0794*/ 	.word	0x000076c0
        /*0798*/ 	.word	0x000000c1
        /*079c*/ 	.word	0x000000c0
        /*07a0*/ 	.short	0x010a
        /*07a2*/ 	.byte	0xff
	.zero		1


	//   ....[107]....
        /*07a4*/ 	.word	0x00007790
        /*07a8*/ 	.word	0x000000c1
        /*07ac*/ 	.word	0x000000c0
        /*07b0*/ 	.short	0x010a
        /*07b2*/ 	.byte	0xff
	.zero		1


	//   ....[108]....
        /*07b4*/ 	.word	0x000078d0
        /*07b8*/ 	.word	0x00000000
        /*07bc*/ 	.word	0x00000000
        /*07c0*/ 	.short	0x0101
        /*07c2*/ 	.byte	0xff
	.zero		1


	//   ....[109]....
        /*07c4*/ 	.word	0x00007dd0
        /*07c8*/ 	.word	0x000000ff
        /*07cc*/ 	.word	0x00000000
        /*07d0*/ 	.short	0x0101
        /*07d2*/ 	.byte	0x04
	.zero		1


	//   ....[110]....
        /*07d4*/ 	.word	0x00008d80
        /*07d8*/ 	.word	0x00000003
        /*07dc*/ 	.word	0x00000160
        /*07e0*/ 	.short	0x010a
        /*07e2*/ 	.byte	0xff
	.zero		1


	//   ....[111]....
        /*07e4*/ 	.word	0x00008de0
        /*07e8*/ 	.word	0x00000000
        /*07ec*/ 	.word	0x00000060
        /*07f0*/ 	.short	0x010a
        /*07f2*/ 	.byte	0xff
	.zero		1


	//   ....[112]....
        /*07f4*/ 	.word	0x00008e40
        /*07f8*/ 	.word	0x00000000
        /*07fc*/ 	.word	0x00000060
        /*0800*/ 	.short	0x010a
        /*0802*/ 	.byte	0xff
	.zero		1


	//   ....[113]....
        /*0804*/ 	.word	0x00008e90
        /*0808*/ 	.word	0x00000003
        /*080c*/ 	.word	0x000000f0
        /*0810*/ 	.short	0x010a
        /*0812*/ 	.byte	0xff
	.zero		1


	//   ....[114]....
        /*0814*/ 	.word	0x00008ef0
        /*0818*/ 	.word	0x00000000
        /*081c*/ 	.word	0x00000000
        /*0820*/ 	.short	0x010a
        /*0822*/ 	.byte	0xff
	.zero		1


	//   ....[115]....
        /*0824*/ 	.word	0x00008f50
        /*0828*/ 	.word	0x00000000
        /*082c*/ 	.word	0x00000000
        /*0830*/ 	.short	0x010a
        /*0832*/ 	.byte	0xff
	.zero		1


	//   ....[116]....
        /*0834*/ 	.word	0x00008fb0
        /*0838*/ 	.word	0x00000000
        /*083c*/ 	.word	0x00000000
        /*0840*/ 	.short	0x010a
        /*0842*/ 	.byte	0xff
	.zero		1


	//   ....[117]....
        /*0844*/ 	.word	0x00009010
        /*0848*/ 	.word	0x00000000
        /*084c*/ 	.word	0x00000000
        /*0850*/ 	.short	0x010a
        /*0852*/ 	.byte	0xff
	.zero		1


	//   ....[118]....
        /*0854*/ 	.word	0x00009070
        /*0858*/ 	.word	0x00000000
        /*085c*/ 	.word	0x00000000
        /*0860*/ 	.short	0x010a
        /*0862*/ 	.byte	0xff
	.zero		1


	//   ....[119]....
        /*0864*/ 	.word	0x000090d0
        /*0868*/ 	.word	0x00000000
        /*086c*/ 	.word	0x00000000
        /*0870*/ 	.short	0x010a
        /*0872*/ 	.byte	0xff
	.zero		1


	//   ....[120]....
        /*0874*/ 	.word	0x00009130
        /*0878*/ 	.word	0x00000000
        /*087c*/ 	.word	0x00000000
        /*0880*/ 	.short	0x010a
        /*0882*/ 	.byte	0xff
	.zero		1


	//   ....[121]....
        /*0884*/ 	.word	0x00009190
        /*0888*/ 	.word	0x00000000
        /*088c*/ 	.word	0x00000000
        /*0890*/ 	.short	0x010a
        /*0892*/ 	.byte	0xff
	.zero		1


	//   ....[122]....
        /*0894*/ 	.word	0x000091f0
        /*0898*/ 	.word	0x00000000
        /*089c*/ 	.word	0x00000000
        /*08a0*/ 	.short	0x010a
        /*08a2*/ 	.byte	0xff
	.zero		1


	//   ....[123]....
        /*08a4*/ 	.word	0x00009250
        /*08a8*/ 	.word	0x00000000
        /*08ac*/ 	.word	0x00000000
        /*08b0*/ 	.short	0x010a
        /*08b2*/ 	.byte	0xff
	.zero		1


	//   ....[124]....
        /*08b4*/ 	.word	0x000092b0
        /*08b8*/ 	.word	0x00000000
        /*08bc*/ 	.word	0x00000000
        /*08c0*/ 	.short	0x010a
        /*08c2*/ 	.byte	0xff
	.zero		1


	//   ....[125]....
        /*08c4*/ 	.word	0x00009300
        /*08c8*/ 	.word	0x00000002
        /*08cc*/ 	.word	0x00000150
        /*08d0*/ 	.short	0x010a
        /*08d2*/ 	.byte	0xff
	.zero		1


	//   ....[126]....
        /*08d4*/ 	.word	0x00009360
        /*08d8*/ 	.word	0x00000002
        /*08dc*/ 	.word	0x00000100
        /*08e0*/ 	.short	0x010a
        /*08e2*/ 	.byte	0xff
	.zero		1


	//   ....[127]....
        /*08e4*/ 	.word	0x000093b0
        /*08e8*/ 	.word	0x00000002
        /*08ec*/ 	.word	0x000000f0
        /*08f0*/ 	.short	0x010a
        /*08f2*/ 	.byte	0xff
	.zero		1


	//   ....[128]....
        /*08f4*/ 	.word	0x00009410
        /*08f8*/ 	.word	0x00000000
        /*08fc*/ 	.word	0x00000100
        /*0900*/ 	.short	0x010a
        /*0902*/ 	.byte	0xff
	.zero		1


	//   ....[129]....
        /*0904*/ 	.word	0x00009460
        /*0908*/ 	.word	0x00000000
        /*090c*/ 	.word	0x000000f0
        /*0910*/ 	.short	0x010a
        /*0912*/ 	.byte	0xff
	.zero		1


	//   ....[130]....
        /*0914*/ 	.word	0x000094c0
        /*0918*/ 	.word	0x00000003
        /*091c*/ 	.word	0x00000130
        /*0920*/ 	.short	0x010a
        /*0922*/ 	.byte	0xff
	.zero		1


	//   ....[131]....
        /*0924*/ 	.word	0x00009520
        /*0928*/ 	.word	0x00000000
        /*092c*/ 	.word	0x00000000
        /*0930*/ 	.short	0x010a
        /*0932*/ 	.byte	0xff
	.zero		1


	//   ....[132]....
        /*0934*/ 	.word	0x00009580
        /*0938*/ 	.word	0x00000000
        /*093c*/ 	.word	0x00000000
        /*0940*/ 	.short	0x010a
        /*0942*/ 	.byte	0xff
	.zero		1


	//   ....[133]....
        /*0944*/ 	.word	0x000095e0
        /*0948*/ 	.word	0x00000000
        /*094c*/ 	.word	0x00000000
        /*0950*/ 	.short	0x010a
        /*0952*/ 	.byte	0xff
	.zero		1


	//   ....[134]....
        /*0954*/ 	.word	0x00009640
        /*0958*/ 	.word	0x00000000
        /*095c*/ 	.word	0x00000000
        /*0960*/ 	.short	0x010a
        /*0962*/ 	.byte	0xff
	.zero		1


	//   ....[135]....
        /*0964*/ 	.word	0x000096a0
        /*0968*/ 	.word	0x00000000
        /*096c*/ 	.word	0x00000000
        /*0970*/ 	.short	0x010a
        /*0972*/ 	.byte	0xff
	.zero		1


	//   ....[136]....
        /*0974*/ 	.word	0x000096f0
        /*0978*/ 	.word	0x0000000c
        /*097c*/ 	.word	0x000000f0
        /*0980*/ 	.short	0x010a
        /*0982*/ 	.byte	0xff
	.zero		1


	//   ....[137]....
        /*0984*/ 	.word	0x00009750
        /*0988*/ 	.word	0x00000000
        /*098c*/ 	.word	0x000000e8
        /*0990*/ 	.short	0x010a
        /*0992*/ 	.byte	0xff
	.zero		1


	//   ....[138]....
        /*0994*/ 	.word	0x000097b0
        /*0998*/ 	.word	0x00000000
        /*099c*/ 	.word	0x000000d0
        /*09a0*/ 	.short	0x010a
        /*09a2*/ 	.byte	0xff
	.zero		1


	//   ....[139]....
        /*09a4*/ 	.word	0x00009810
        /*09a8*/ 	.word	0x00000000
        /*09ac*/ 	.word	0x000000d8
        /*09b0*/ 	.short	0x010a
        /*09b2*/ 	.byte	0xff
	.zero		1


	//   ....[140]....
        /*09b4*/ 	.word	0x00009870
        /*09b8*/ 	.word	0x00000000
        /*09bc*/ 	.word	0x000000d0
        /*09c0*/ 	.short	0x010a
        /*09c2*/ 	.byte	0xff
	.zero		1


	//   ....[141]....
        /*09c4*/ 	.word	0x000098c0
        /*09c8*/ 	.word	0x00000003
        /*09cc*/ 	.word	0x000000f0
        /*09d0*/ 	.short	0x010a
        /*09d2*/ 	.byte	0xff
	.zero		1


	//   ....[142]....
        /*09d4*/ 	.word	0x00009910
        /*09d8*/ 	.word	0x00000003
        /*09dc*/ 	.word	0x000000c0
        /*09e0*/ 	.short	0x010a
        /*09e2*/ 	.byte	0xff
	.zero		1


	//   ....[143]....
        /*09e4*/ 	.word	0x00009960
        /*09e8*/ 	.word	0x000000ba
        /*09ec*/ 	.word	0x00000110
        /*09f0*/ 	.short	0x010a
        /*09f2*/ 	.byte	0xff
	.zero		1


	//   ....[144]....
        /*09f4*/ 	.word	0x000099b0
        /*09f8*/ 	.word	0x000000c1
        /*09fc*/ 	.word	0x000000c0
        /*0a00*/ 	.short	0x010a
        /*0a02*/ 	.byte	0xff
	.zero		1


	//----- nvinfo : EIATTR_NUM_MBARRIERS
	.align		4
.L_47:
        /*0a04*/ 	.byte	0x03, 0x38
        /*0a06*/ 	.short	0x002e


	//----- nvinfo : EIATTR_EXIT_INSTR_OFFSETS
	.align		4
        /*0a08*/ 	.byte	0x04, 0x1c
        /*0a0a*/ 	.short	(.L_49 - .L_48)


	//   ....[0]....
.L_48:
        /*0a0c*/ 	.word	0x00002ea0


	//   ....[1]....
        /*0a10*/ 	.word	0x00003390


	//   ....[2]....
        /*0a14*/ 	.word	0x000033f0


	//   ....[3]....
        /*0a18*/ 	.word	0x00004220


	//   ....[4]....
        /*0a1c*/ 	.word	0x00005030


	//   ....[5]....
        /*0a20*/ 	.word	0x00005070


	//   ....[6]....
        /*0a24*/ 	.word	0x00008d70


	//----- nvinfo : EIATTR_MAX_THREADS
	.align		4
.L_49:
        /*0a28*/ 	.byte	0x04, 0x05
        /*0a2a*/ 	.short	(.L_51 - .L_50)
.L_50:
        /*0a2c*/ 	.word	0x00000100
        /*0a30*/ 	.word	0x00000001
        /*0a34*/ 	.word	0x00000001


	//----- nvinfo : EIATTR_CRS_STACK_SIZE
	.align		4
.L_51:
        /*0a38*/ 	.byte	0x04, 0x1e
        /*0a3a*/ 	.short	(.L_53 - .L_52)
.L_52:
        /*0a3c*/ 	.word	0x00000000


	//----- nvinfo : EIATTR_CBANK_PARAM_SIZE
	.align		4
.L_53:
        /*0a40*/ 	.byte	0x03, 0x19
        /*0a42*/ 	.short	0x0800


	//----- nvinfo : EIATTR_PARAM_CBANK
	.align		4
        /*0a44*/ 	.byte	0x04, 0x0a
        /*0a46*/ 	.short	(.L_55 - .L_54)
	.align		4
.L_54:
        /*0a48*/ 	.word	index@(.nv.constant0._ZN7cutlass13device_kernelINS_4gemm6kernel13GemmUniversalIN4cute5tupleIJiiiiEEENS1_10collective13CollectiveMmaINS1_35MainloopSm100TmaUmmaWarpSpecializedILi12ELi2ELi4ENS5_IJNS4_1CILi1EEENSA_ILi2EEESB_EEEEENS5_IJNSA_ILi128EEESF_NSA_ILi64EEEEEENS_12float_e5m2_tENS5_IJlSB_lEEESI_SJ_NS4_8TiledMMAINS4_8MMA_AtomIJNS4_10MMA_TraitsINS4_19SM100_MMA_F8F6F4_SSEJSI_SI_fSF_SF_NS4_17integral_constantINS4_4UMMA5MajorELSQ_0EEESR_NSO_INSP_7ScaleInELSS_0EEEST_EEEEEENS4_6LayoutINS5_IJSB_SB_SB_EEENS5_IJNSA_ILi0EEESY_SY_EEEEENS5_IJNS4_10UnderscoreES11_S11_EEEEENS4_23SM90_TMA_LOAD_MULTICASTENS4_14ComposedLayoutINS4_7SwizzleILi2ELi4ELi3EEENS4_18smem_ptr_flag_bitsILi8EEENSW_INS5_IJNSA_ILi8EEESG_EEENS5_IJSG_SB_EEEEEEEvNS4_8identityENS4_13SM90_TMA_LOADES1E_vS1F_EENS_8epilogue10collective18CollectiveEpilogueINS1I_23Sm100TmaWarpSpecializedILi2ELi2ELi64ELb0ELb0EEEJSH_NS5_IJNSW_ISF_SB_EENSW_ISG_SB_EEEEESI_SJ_SI_SJ_NS1I_6fusion15FusionCallbacksIS1M_NS1Q_17LinearCombinationISI_fSI_fLNS_15FloatRoundStyleE2EEESH_S1P_JEEENS4_5SM1004TMEM4LOAD26SM100_TMEM_LOAD_32dp32b64xES1G_S1E_NS4_39AutoVectorizingCopyWithAssumedAlignmentILi128EEENS4_14SM90_TMA_STOREES1E_S21_S21_EEEvvEEEEvNT_6ParamsE)
        /*0a4c*/ 	.short	0x0380
        /*0a4e*/ 	.short	0x0800


	//----- nvinfo : EIATTR_SW_WAR
	.align		4
.L_55:
        /*0a50*/ 	.byte	0x04, 0x36
        /*0a52*/ 	.short	(.L_57 - .L_56)
.L_56:
        /*0a54*/ 	.word	0x00000008
.L_57:


//--------------------- .nv.callgraph             --------------------------
	.section	.nv.callgraph,"",@"SHT_CUDA_CALLGRAPH"
	.align	4
	.sectionentsize	8
	.align		4
        /*0000*/ 	.word	0x00000000
	.align		4
        /*0004*/ 	.word	0xffffffff
	.align		4
        /*0008*/ 	.word	index@(_ZN7cutlass13device_kernelINS_4gemm6kernel13GemmUniversalIN4cute5tupleIJiiiiEEENS1_10collective13CollectiveMmaINS1_35MainloopSm100TmaUmmaWarpSpecializedILi12ELi2ELi4ENS5_IJNS4_1CILi1EEENSA_ILi2EEESB_EEEEENS5_IJNSA_ILi128EEESF_NSA_ILi64EEEEEENS_12float_e5m2_tENS5_IJlSB_lEEESI_SJ_NS4_8TiledMMAINS4_8MMA_AtomIJNS4_10MMA_TraitsINS4_19SM100_MMA_F8F6F4_SSEJSI_SI_fSF_SF_NS4_17integral_constantINS4_4UMMA5MajorELSQ_0EEESR_NSO_INSP_7ScaleInELSS_0EEEST_EEEEEENS4_6LayoutINS5_IJSB_SB_SB_EEENS5_IJNSA_ILi0EEESY_SY_EEEEENS5_IJNS4_10UnderscoreES11_S11_EEEEENS4_23SM90_TMA_LOAD_MULTICASTENS4_14ComposedLayoutINS4_7SwizzleILi2ELi4ELi3EEENS4_18smem_ptr_flag_bitsILi8EEENSW_INS5_IJNSA_ILi8EEESG_EEENS5_IJSG_SB_EEEEEEEvNS4_8identityENS4_13SM90_TMA_LOADES1E_vS1F_EENS_8epilogue10collective18CollectiveEpilogueINS1I_23Sm100TmaWarpSpecializedILi2ELi2ELi64ELb0ELb0EEEJSH_NS5_IJNSW_ISF_SB_EENSW_ISG_SB_EEEEESI_SJ_SI_SJ_NS1I_6fusion15FusionCallbacksIS1M_NS1Q_17LinearCombinationISI_fSI_fLNS_15FloatRoundStyleE2EEESH_S1P_JEEENS4_5SM1004TMEM4LOAD26SM100_TMEM_LOAD_32dp32b64xES1G_S1E_NS4_39AutoVectorizingCopyWithAssumedAlignmentILi128EEENS4_14SM90_TMA_STOREES1E_S21_S21_EEEvvEEEEvNT_6ParamsE)
	.align		4
        /*000c*/ 	.word	index@(__assertfail)
	.align		4
        /*0010*/ 	.word	0x00000000
	.align		4
        /*0014*/ 	.word	0xfffffffe
	.align		4
        /*0018*/ 	.word	0x00000000
	.align		4
        /*001c*/ 	.word	0xfffffffd
	.align		4
        /*0020*/ 	.word	0x00000000
	.align		4
        /*0024*/ 	.word	0xfffffffc


//--------------------- .nv.constant4             --------------------------
	.section	.nv.constant4,"a",@progbits
	.align	8
	.align		8
.nv.constant4:
        /*0000*/ 	.dword	__assertfail
	.align		8
        /*0008*/ 	.dword	__unnamed_1
	.align		8
        /*0010*/ 	.dword	__unnamed_2
	.align		8
        /*0018*/ 	.dword	_ZN39_INTERNAL_47fd358c_4_k_cu_d75d03f3_89154cuda3std3__45__cpo5beginE
	.align		8
        /*0020*/ 	.dword	_ZN39_INTERNAL_47fd358c_4_k_cu_d75d03f3_89154cuda3std3__45__cpo3endE
	.align		8
        /*0028*/ 	.dword	_ZN39_INTERNAL_47fd358c_4_k_cu_d75d03f3_89154cuda3std3__45__cpo6cbeginE
	.align		8
        /*0030*/ 	.dword	_ZN39_INTERNAL_47fd358c_4_k_cu_d75d03f3_89154cuda3std3__45__cpo4cendE
	.align		8
        /*0038*/ 	.dword	_ZN39_INTERNAL_47fd358c_4_k_cu_d75d03f3_89154cuda3std3__441_GLOBAL__N__47fd358c_4_k_cu_d75d03f3_89156ignoreE
	.align		8
        /*0040*/ 	.dword	_ZN39_INTERNAL_47fd358c_4_k_cu_d75d03f3_89154cuda3std3__419piecewise_constructE
	.align		8
        /*0048*/ 	.dword	_ZN39_INTERNAL_47fd358c_4_k_cu_d75d03f3_89154cuda3std3__48in_placeE
	.align		8
        /*0050*/ 	.dword	_ZN39_INTERNAL_47fd358c_4_k_cu_d75d03f3_89154cuda3std6ranges3__45__cpo4swapE
	.align		8
        /*0058*/ 	.dword	_ZN39_INTERNAL_47fd358c_4_k_cu_d75d03f3_89154cuda3std6ranges3__45__cpo9iter_moveE
	.align		8
        /*0060*/ 	.dword	_ZN39_INTERNAL_47fd358c_4_k_cu_d75d03f3_89154cute7productE
	.align		8
        /*0068*/ 	.dword	_ZN39_INTERNAL_47fd358c_4_k_cu_d75d03f3_89154cute1_E
	.align		8
        /*0070*/ 	.dword	$str$25
	.align		8
        /*0078*/ 	.dword	$str$26
	.align		8
        /*0080*/ 	.dword	$str$27
	.align		8
        /*0088*/ 	.dword	$str$28


//--------------------- .text._ZN7cutlass13device_kernelINS_4gemm6kernel13GemmUniversalIN4cute5tupleIJiiiiEEENS1_10collective13CollectiveMmaINS1_35MainloopSm100TmaUmmaWarpSpecializedILi12ELi2ELi4ENS5_IJNS4_1CILi1EEENSA_ILi2EEESB_EEEEENS5_IJNSA_ILi128EEESF_NSA_ILi64EEEEEENS_12float_e5m2_tENS5_IJlSB_lEEESI_SJ_NS4_8TiledMMAINS4_8MMA_AtomIJNS4_10MMA_TraitsINS4_19SM100_MMA_F8F6F4_SSEJSI_SI_fSF_SF_NS4_17integral_constantINS4_4UMMA5MajorELSQ_0EEESR_NSO_INSP_7ScaleInELSS_0EEEST_EEEEEENS4_6LayoutINS5_IJSB_SB_SB_EEENS5_IJNSA_ILi0EEESY_SY_EEEEENS5_IJNS4_10UnderscoreES11_S11_EEEEENS4_23SM90_TMA_LOAD_MULTICASTENS4_14ComposedLayoutINS4_7SwizzleILi2ELi4ELi3EEENS4_18smem_ptr_flag_bitsILi8EEENSW_INS5_IJNSA_ILi8EEESG_EEENS5_IJSG_SB_EEEEEEEvNS4_8identityENS4_13SM90_TMA_LOADES1E_vS1F_EENS_8epilogue10collective18CollectiveEpilogueINS1I_23Sm100TmaWarpSpecializedILi2ELi2ELi64ELb0ELb0EEEJSH_NS5_IJNSW_ISF_SB_EENSW_ISG_SB_EEEEESI_SJ_SI_SJ_NS1I_6fusion15FusionCallbacksIS1M_NS1Q_17LinearCombinationISI_fSI_fLNS_15FloatRoundStyleE2EEESH_S1P_JEEENS4_5SM1004TMEM4LOAD26SM100_TMEM_LOAD_32dp32b64xES1G_S1E_NS4_39AutoVectorizingCopyWithAssumedAlignmentILi128EEENS4_14SM90_TMA_STOREES1E_S21_S21_EEEvvEEEEvNT_6ParamsE --------------------------
	.section	.text._ZN7cutlass13device_kernelINS_4gemm6kernel13GemmUniversalIN4cute5tupleIJiiiiEEENS1_10collective13CollectiveMmaINS1_35MainloopSm100TmaUmmaWarpSpecializedILi12ELi2ELi4ENS5_IJNS4_1CILi1EEENSA_ILi2EEESB_EEEEENS5_IJNSA_ILi128EEESF_NSA_ILi64EEEEEENS_12float_e5m2_tENS5_IJlSB_lEEESI_SJ_NS4_8TiledMMAINS4_8MMA_AtomIJNS4_10MMA_TraitsINS4_19SM100_MMA_F8F6F4_SSEJSI_SI_fSF_SF_NS4_17integral_constantINS4_4UMMA5MajorELSQ_0EEESR_NSO_INSP_7ScaleInELSS_0EEEST_EEEEEENS4_6LayoutINS5_IJSB_SB_SB_EEENS5_IJNSA_ILi0EEESY_SY_EEEEENS5_IJNS4_10UnderscoreES11_S11_EEEEENS4_23SM90_TMA_LOAD_MULTICASTENS4_14ComposedLayoutINS4_7SwizzleILi2ELi4ELi3EEENS4_18smem_ptr_flag_bitsILi8EEENSW_INS5_IJNSA_ILi8EEESG_EEENS5_IJSG_SB_EEEEEEEvNS4_8identityENS4_13SM90_TMA_LOADES1E_vS1F_EENS_8epilogue10collective18CollectiveEpilogueINS1I_23Sm100TmaWarpSpecializedILi2ELi2ELi64ELb0ELb0EEEJSH_NS5_IJNSW_ISF_SB_EENSW_ISG_SB_EEEEESI_SJ_SI_SJ_NS1I_6fusion15FusionCallbacksIS1M_NS1Q_17LinearCombinationISI_fSI_fLNS_15FloatRoundStyleE2EEESH_S1P_JEEENS4_5SM1004TMEM4LOAD26SM100_TMEM_LOAD_32dp32b64xES1G_S1E_NS4_39AutoVectorizingCopyWithAssumedAlignmentILi128EEENS4_14SM90_TMA_STOREES1E_S21_S21_EEEvvEEEEvNT_6ParamsE,"ax",@progbits
	.align	128
.text._ZN7cutlass13device_kernelINS_4gemm6kernel13GemmUniversalIN4cute5tupleIJiiiiEEENS1_10collective13CollectiveMmaINS1_35MainloopSm100TmaUmmaWarpSpecializedILi12ELi2ELi4ENS5_IJNS4_1CILi1EEENSA_ILi2EEESB_EEEEENS5_IJNSA_ILi128EEESF_NSA_ILi64EEEEEENS_12float_e5m2_tENS5_IJlSB_lEEESI_SJ_NS4_8TiledMMAINS4_8MMA_AtomIJNS4_10MMA_TraitsINS4_19SM100_MMA_F8F6F4_SSEJSI_SI_fSF_SF_NS4_17integral_constantINS4_4UMMA5MajorELSQ_0EEESR_NSO_INSP_7ScaleInELSS_0EEEST_EEEEEENS4_6LayoutINS5_IJSB_SB_SB_EEENS5_IJNSA_ILi0EEESY_SY_EEEEENS5_IJNS4_10UnderscoreES11_S11_EEEEENS4_23SM90_TMA_LOAD_MULTICASTENS4_14ComposedLayoutINS4_7SwizzleILi2ELi4ELi3EEENS4_18smem_ptr_flag_bitsILi8EEENSW_INS5_IJNSA_ILi8EEESG_EEENS5_IJSG_SB_EEEEEEEvNS4_8identityENS4_13SM90_TMA_LOADES1E_vS1F_EENS_8epilogue10collective18CollectiveEpilogueINS1I_23Sm100TmaWarpSpecializedILi2ELi2ELi64ELb0ELb0EEEJSH_NS5_IJNSW_ISF_SB_EENSW_ISG_SB_EEEEESI_SJ_SI_SJ_NS1I_6fusion15FusionCallbacksIS1M_NS1Q_17LinearCombinationISI_fSI_fLNS_15FloatRoundStyleE2EEESH_S1P_JEEENS4_5SM1004TMEM4LOAD26SM100_TMEM_LOAD_32dp32b64xES1G_S1E_NS4_39AutoVectorizingCopyWithAssumedAlignmentILi128EEENS4_14SM90_TMA_STOREES1E_S21_S21_EEEvvEEEEvNT_6ParamsE:
        .type           _ZN7cutlass13device_kernelINS_4gemm6kernel13GemmUniversalIN4cute5tupleIJiiiiEEENS1_10collective13CollectiveMmaINS1_35MainloopSm100TmaUmmaWarpSpecializedILi12ELi2ELi4ENS5_IJNS4_1CILi1EEENSA_ILi2EEESB_EEEEENS5_IJNSA_ILi128EEESF_NSA_ILi64EEEEEENS_12float_e5m2_tENS5_IJlSB_lEEESI_SJ_NS4_8TiledMMAINS4_8MMA_AtomIJNS4_10MMA_TraitsINS4_19SM100_MMA_F8F6F4_SSEJSI_SI_fSF_SF_NS4_17integral_constantINS4_4UMMA5MajorELSQ_0EEESR_NSO_INSP_7ScaleInELSS_0EEEST_EEEEEENS4_6LayoutINS5_IJSB_SB_SB_EEENS5_IJNSA_ILi0EEESY_SY_EEEEENS5_IJNS4_10UnderscoreES11_S11_EEEEENS4_23SM90_TMA_LOAD_MULTICASTENS4_14ComposedLayoutINS4_7SwizzleILi2ELi4ELi3EEENS4_18smem_ptr_flag_bitsILi8EEENSW_INS5_IJNSA_ILi8EEESG_EEENS5_IJSG_SB_EEEEEEEvNS4_8identityENS4_13SM90_TMA_LOADES1E_vS1F_EENS_8epilogue10collective18CollectiveEpilogueINS1I_23Sm100TmaWarpSpecializedILi2ELi2ELi64ELb0ELb0EEEJSH_NS5_IJNSW_ISF_SB_EENSW_ISG_SB_EEEEESI_SJ_SI_SJ_NS1I_6fusion15FusionCallbacksIS1M_NS1Q_17LinearCombinationISI_fSI_fLNS_15FloatRoundStyleE2EEESH_S1P_JEEENS4_5SM1004TMEM4LOAD26SM100_TMEM_LOAD_32dp32b64xES1G_S1E_NS4_39AutoVectorizingCopyWithAssumedAlignmentILi128EEENS4_14SM90_TMA_STOREES1E_S21_S21_EEEvvEEEEvNT_6ParamsE,@function
        .size           _ZN7cutlass13device_kernelINS_4gemm6kernel13GemmUniversalIN4cute5tupleIJiiiiEEENS1_10collective13CollectiveMmaINS1_35MainloopSm100TmaUmmaWarpSpecializedILi12ELi2ELi4ENS5_IJNS4_1CILi1EEENSA_ILi2EEESB_EEEEENS5_IJNSA_ILi128EEESF_NSA_ILi64EEEEEENS_12float_e5m2_tENS5_IJlSB_lEEESI_SJ_NS4_8TiledMMAINS4_8MMA_AtomIJNS4_10MMA_TraitsINS4_19SM100_MMA_F8F6F4_SSEJSI_SI_fSF_SF_NS4_17integral_constantINS4_4UMMA5MajorELSQ_0EEESR_NSO_INSP_7ScaleInELSS_0EEEST_EEEEEENS4_6LayoutINS5_IJSB_SB_SB_EEENS5_IJNSA_ILi0EEESY_SY_EEEEENS5_IJNS4_10UnderscoreES11_S11_EEEEENS4_23SM90_TMA_LOAD_MULTICASTENS4_14ComposedLayoutINS4_7SwizzleILi2ELi4ELi3EEENS4_18smem_ptr_flag_bitsILi8EEENSW_INS5_IJNSA_ILi8EEESG_EEENS5_IJSG_SB_EEEEEEEvNS4_8identityENS4_13SM90_TMA_LOADES1E_vS1F_EENS_8epilogue10collective18CollectiveEpilogueINS1I_23Sm100TmaWarpSpecializedILi2ELi2ELi64ELb0ELb0EEEJSH_NS5_IJNSW_ISF_SB_EENSW_ISG_SB_EEEEESI_SJ_SI_SJ_NS1I_6fusion15FusionCallbacksIS1M_NS1Q_17LinearCombinationISI_fSI_fLNS_15FloatRoundStyleE2EEESH_S1P_JEEENS4_5SM1004TMEM4LOAD26SM100_TMEM_LOAD_32dp32b64xES1G_S1E_NS4_39AutoVectorizingCopyWithAssumedAlignmentILi128EEENS4_14SM90_TMA_STOREES1E_S21_S21_EEEvvEEEEvNT_6ParamsE,(.L_x_175 - _ZN7cutlass13device_kernelINS_4gemm6kernel13GemmUniversalIN4cute5tupleIJiiiiEEENS1_10collective13CollectiveMmaINS1_35MainloopSm100TmaUmmaWarpSpecializedILi12ELi2ELi4ENS5_IJNS4_1CILi1EEENSA_ILi2EEESB_EEEEENS5_IJNSA_ILi128EEESF_NSA_ILi64EEEEEENS_12float_e5m2_tENS5_IJlSB_lEEESI_SJ_NS4_8TiledMMAINS4_8MMA_AtomIJNS4_10MMA_TraitsINS4_19SM100_MMA_F8F6F4_SSEJSI_SI_fSF_SF_NS4_17integral_constantINS4_4UMMA5MajorELSQ_0EEESR_NSO_INSP_7ScaleInELSS_0EEEST_EEEEEENS4_6LayoutINS5_IJSB_SB_SB_EEENS5_IJNSA_ILi0EEESY_SY_EEEEENS5_IJNS4_10UnderscoreES11_S11_EEEEENS4_23SM90_TMA_LOAD_MULTICASTENS4_14ComposedLayoutINS4_7SwizzleILi2ELi4ELi3EEENS4_18smem_ptr_flag_bitsILi8EEENSW_INS5_IJNSA_ILi8EEESG_EEENS5_IJSG_SB_EEEEEEEvNS4_8identityENS4_13SM90_TMA_LOADES1E_vS1F_EENS_8epilogue10collective18CollectiveEpilogueINS1I_23Sm100TmaWarpSpecializedILi2ELi2ELi64ELb0ELb0EEEJSH_NS5_IJNSW_ISF_SB_EENSW_ISG_SB_EEEEESI_SJ_SI_SJ_NS1I_6fusion15FusionCallbacksIS1M_NS1Q_17LinearCombinationISI_fSI_fLNS_15FloatRoundStyleE2EEESH_S1P_JEEENS4_5SM1004TMEM4LOAD26SM100_TMEM_LOAD_32dp32b64xES1G_S1E_NS4_39AutoVectorizingCopyWithAssumedAlignmentILi128EEENS4_14SM90_TMA_STOREES1E_S21_S21_EEEvvEEEEvNT_6ParamsE)
        .other          _ZN7cutlass13device_kernelINS_4gemm6kernel13GemmUniversalIN4cute5tupleIJiiiiEEENS1_10collective13CollectiveMmaINS1_35MainloopSm100TmaUmmaWarpSpecializedILi12ELi2ELi4ENS5_IJNS4_1CILi1EEENSA_ILi2EEESB_EEEEENS5_IJNSA_ILi128EEESF_NSA_ILi64EEEEEENS_12float_e5m2_tENS5_IJlSB_lEEESI_SJ_NS4_8TiledMMAINS4_8MMA_AtomIJNS4_10MMA_TraitsINS4_19SM100_MMA_F8F6F4_SSEJSI_SI_fSF_SF_NS4_17integral_constantINS4_4UMMA5MajorELSQ_0EEESR_NSO_INSP_7ScaleInELSS_0EEEST_EEEEEENS4_6LayoutINS5_IJSB_SB_SB_EEENS5_IJNSA_ILi0EEESY_SY_EEEEENS5_IJNS4_10UnderscoreES11_S11_EEEEENS4_23SM90_TMA_LOAD_MULTICASTENS4_14ComposedLayoutINS4_7SwizzleILi2ELi4ELi3EEENS4_18smem_ptr_flag_bitsILi8EEENSW_INS5_IJNSA_ILi8EEESG_EEENS5_IJSG_SB_EEEEEEEvNS4_8identityENS4_13SM90_TMA_LOADES1E_vS1F_EENS_8epilogue10collective18CollectiveEpilogueINS1I_23Sm100TmaWarpSpecializedILi2ELi2ELi64ELb0ELb0EEEJSH_NS5_IJNSW_ISF_SB_EENSW_ISG_SB_EEEEESI_SJ_SI_SJ_NS1I_6fusion15FusionCallbacksIS1M_NS1Q_17LinearCombinationISI_fSI_fLNS_15FloatRoundStyleE2EEESH_S1P_JEEENS4_5SM1004TMEM4LOAD26SM100_TMEM_LOAD_32dp32b64xES1G_S1E_NS4_39AutoVectorizingCopyWithAssumedAlignmentILi128EEENS4_14SM90_TMA_STOREES1E_S21_S21_EEEvvEEEEvNT_6ParamsE,@"STO_CUDA_ENTRY STV_DEFAULT"
_ZN7cutlass13device_kernelINS_4gemm6kernel13GemmUniversalIN4cute5tupleIJiiiiEEENS1_10collective13CollectiveMmaINS1_35MainloopSm100TmaUmmaWarpSpecializedILi12ELi2ELi4ENS5_IJNS4_1CILi1EEENSA_ILi2EEESB_EEEEENS5_IJNSA_ILi128EEESF_NSA_ILi64EEEEEENS_12float_e5m2_tENS5_IJlSB_lEEESI_SJ_NS4_8TiledMMAINS4_8MMA_AtomIJNS4_10MMA_TraitsINS4_19SM100_MMA_F8F6F4_SSEJSI_SI_fSF_SF_NS4_17integral_constantINS4_4UMMA5MajorELSQ_0EEESR_NSO_INSP_7ScaleInELSS_0EEEST_EEEEEENS4_6LayoutINS5_IJSB_SB_SB_EEENS5_IJNSA_ILi0EEESY_SY_EEEEENS5_IJNS4_10UnderscoreES11_S11_EEEEENS4_23SM90_TMA_LOAD_MULTICASTENS4_14ComposedLayoutINS4_7SwizzleILi2ELi4ELi3EEENS4_18smem_ptr_flag_bitsILi8EEENSW_INS5_IJNSA_ILi8EEESG_EEENS5_IJSG_SB_EEEEEEEvNS4_8identityENS4_13SM90_TMA_LOADES1E_vS1F_EENS_8epilogue10collective18CollectiveEpilogueINS1I_23Sm100TmaWarpSpecializedILi2ELi2ELi64ELb0ELb0EEEJSH_NS5_IJNSW_ISF_SB_EENSW_ISG_SB_EEEEESI_SJ_SI_SJ_NS1I_6fusion15FusionCallbacksIS1M_NS1Q_17LinearCombinationISI_fSI_fLNS_15FloatRoundStyleE2EEESH_S1P_JEEENS4_5SM1004TMEM4LOAD26SM100_TMEM_LOAD_32dp32b64xES1G_S1E_NS4_39AutoVectorizingCopyWithAssumedAlignmentILi128EEENS4_14SM90_TMA_STOREES1E_S21_S21_EEEvvEEEEvNT_6ParamsE:
[----:B------:R-:W1:Y:S01]  /*0000*/  LDC R1, c[0x0][0x37c] ;  /* 0x0000df00ff017b82 */ /* 0x000e620000000800 */
[----:B------:R-:W2:Y:S01]  /*0010*/  S2R R170, SR_TID.X ;  /* 0x0000000000aa7919 */ /* 0x000ea20000002100 */
[----:B------:R-:W3:Y:S01]  /*0020*/  LDCU.64 UR8, c[0x0][0x890] ;  /* 0x00011200ff0877ac */ /* 0x000ee20008000a00 */
[----:B------:R-:W-:Y:S02]  /*0030*/  PRMT R158, RZ, 0x7610, R158 ;  /* 0x00007610ff9e7816 */ /* 0x000fe4000000009e */
[----:B------:R-:W-:Y:S01]  /*0040*/  ELECT P3, URZ, PT ;  /* 0x0000000000ff782f */ /* 0x000fe20003860000 */
[----:B---3--:R-:W-:-:S04]  /*0050*/  UISETP.NE.U32.AND UP0, UPT, UR8, URZ, UPT ;  /* 0x000000ff0800728c */ /* 0x008fc8000bf05070 */
[----:B------:R-:W-:Y:S01]  /*0060*/  UISETP.NE.AND.EX UP0, UPT, UR9, URZ, UPT, UP0 ;  /* 0x000000ff0900728c */ /* 0x000fe2000bf05300 */
[----:B--2---:R-:W-:-:S05]  /*0070*/  SHF.R.U32.HI R159, RZ, 0x5, R170 ;  /* 0x00000005ff9f7819 */ /* 0x004fca00000116aa */
[----:B------:R-:W2:Y:S02]  /*0080*/  SHFL.IDX PT, R0, R159, RZ, 0x1f ;  /* 0x00001fff9f007589 */ /* 0x000ea400000e0000 */
[----:B--2---:R-:W-:Y:S01]  /*0090*/  R2UR UR17, R0 ;  /* 0x00000000001172ca */ /* 0x004fe200000e0000 */
[----:B-1----:R-:W-:-:S14]  /*00a0*/  BRA.U UP0, `(.L_x_0) ;  /* 0x0000000100307547 */ /* 0x002fdc000b800000 */
[----:B------:R-:W1:Y:S02]  /*00b0*/  LDCU.64 UR4, c[0x0][0x888] ;  /* 0x00011100ff0477ac */ /* 0x000e640008000a00 */
[----:B-1----:R-:W-:-:S04]  /*00c0*/  UISETP.NE.U32.AND UP0, UPT, UR4, URZ, UPT ;  /* 0x000000ff0400728c */ /* 0x002fc8000bf05070 */
[----:B------:R-:W-:-:S09]  /*00d0*/  UISETP.NE.AND.EX UP0, UPT, UR5, URZ, UPT, UP0 ;  /* 0x000000ff0500728c */ /* 0x000fd2000bf05300 */
[----:B------:R-:W-:Y:S05]  /*00e0*/  BRA.U !UP0, `(.L_x_1) ;  /* 0x0000000108147547 */ /* 0x000fea000b800000 */
[----:B------:R-:W1:Y:S01]  /*00f0*/  LDC.64 R2, c[0x0][0x888] ;  /* 0x00022200ff027b82 */ /* 0x000e620000000a00 */
[----:B------:R-:W1:Y:S02]  /*0100*/  LDCU.64 UR4, c[0x0][0x358] ;  /* 0x00006b00ff0477ac */ /* 0x000e640008000a00 */
[----:B-1----:R1:W5:Y:S01]  /*0110*/  LDG.E R73, desc[UR4][R2.64] ;  /* 0x0000000402497981 */ /* 0x002362000c1e1900 */
[----:B------:R-:W-:Y:S01]  /*0120*/  HFMA2 R158, -RZ, RZ, 0, 5.9604644775390625e-08 ;  /* 0x00000001ff9e7431 */ /* 0x000fe200000001ff */
[----:B------:R-:W-:Y:S05]  /*0130*/  BRA `(.L_x_0) ;  /* 0x00000000000c7947 */ /* 0x000fea0003800000 */
.L_x_1:
[----:B------:R-:W1:Y:S01]  /*0140*/  LDCU UR4, c[0x0][0x880] ;  /* 0x00011000ff0477ac */ /* 0x000e620008000800 */
[----:B------:R-:W-:Y:S01]  /*0150*/  HFMA2 R158, -RZ, RZ, 0, 5.9604644775390625e-08 ;  /* 0x00000001ff9e7431 */ /* 0x000fe200000001ff */
[----:B-1----:R-:W-:-:S07]  /*0160*/  MOV R73, UR4 ;  /* 0x0000000400497c02 */ /* 0x002fce0008000f00 */
.L_x_0:
[----:B------:R-:W2:Y:S02]  /*0170*/  LDCU.64 UR4, c[0x0][0x8b0] ;  /* 0x00011600ff0477ac */ /* 0x000ea40008000a00 */
[----:B--2---:R-:W-:-:S04]  /*0180*/  UISETP.NE.U32.AND UP0, UPT, UR4, URZ, UPT ;  /* 0x000000ff0400728c */ /* 0x004fc8000bf05070 */
[----:B------:R-:W-:-:S09]  /*0190*/  UISETP.NE.AND.EX UP0, UPT, UR5, URZ, UPT, UP0 ;  /* 0x000000ff0500728c */ /* 0x000fd2000bf05300 */
[----:B------:R-:W-:Y:S05]  /*01a0*/  BRA.U UP0, `(.L_x_2) ;  /* 0x0000000100287547 */ /* 0x000fea000b800000 */
[----:B------:R-:W2:Y:S02]  /*01b0*/  LDCU.64 UR4, c[0x0][0x8a8] ;  /* 0x00011500ff0477ac */ /* 0x000ea40008000a00 */
[----:B--2---:R-:W-:-:S04]  /*01c0*/  UISETP.NE.U32.AND UP0, UPT, UR4, URZ, UPT ;  /* 0x000000ff0400728c */ /* 0x004fc8000bf05070 */
[----:B------:R-:W-:-:S09]  /*01d0*/  UISETP.NE.AND.EX UP0, UPT, UR5, URZ, UPT, UP0 ;  /* 0x000000ff0500728c */ /* 0x000fd2000bf05300 */
[----:B------:R-:W-:Y:S05]  /*01e0*/  BRA.U !UP0, `(.L_x_3) ;  /* 0x0000000108107547 */ /* 0x000fea000b800000 */
[----:B------:R-:W2:Y:S01]  /*01f0*/  LDC.64 R70, c[0x0][0x8a8] ;  /* 0x00022a00ff467b82 */ /* 0x000ea20000000a00 */
[----:B------:R-:W2:Y:S02]  /*0200*/  LDCU.64 UR4, c[0x0][0x358] ;  /* 0x00006b00ff0477ac */ /* 0x000ea40008000a00 */
[----:B--2---:R2:W5:Y:S01]  /*0210*/  LDG.E R70, desc[UR4][R70.64] ;  /* 0x0000000446467981 */ /* 0x004562000c1e1900 */
[----:B------:R-:W-:Y:S05]  /*0220*/  BRA `(.L_x_2) ;  /* 0x0000000000087947 */ /* 0x000fea0003800000 */
.L_x_3:
[----:B------:R-:W2:Y:S02]  /*0230*/  LDCU UR4, c[0x0][0x8a0] ;  /* 0x00011400ff0477ac */ /* 0x000ea40008000800 */
[----:B--2---:R-:W-:Y:S02]  /*0240*/  MOV R70, UR4 ;  /* 0x0000000400467c02 */ /* 0x004fe40008000f00 */
.L_x_2:
[----:B------:R-:W-:Y:S01]  /*0250*/  IMAD.U32 R0, RZ, RZ, UR17 ;  /* 0x00000011ff007e24 */ /* 0x000fe2000f8e00ff */
[----:B------:R-:W-:Y:S04]  /*0260*/  BSSY.RECONVERGENT B0, `(.L_x_4) ;  /* 0x000000c000007945 */ /* 0x000fe80003800200 */
[C---:B------:R-:W-:Y:S02]  /*0270*/  ISETP.NE.OR P1, PT, R0.reuse, 0x1, !P3 ;  /* 0x000000010000780c */ /* 0x040fe40005f25670 */
[----:B------:R-:W-:-:S11]  /*0280*/  ISETP.NE.OR P0, PT, R0, 0x3, !P3 ;  /* 0x000000030000780c */ /* 0x000fd60005f05670 */
[----:B------:R-:W-:Y:S05]  /*0290*/  @P1 BRA `(.L_x_5) ;  /* 0x0000000000201947 */ /* 0x000fea0003800000 */
[----:B------:R-:W3:Y:S02]  /*02a0*/  LDCU.64 UR4, c[0x0][0x348] ;  /* 0x00006900ff0477ac */ /* 0x000ee40008000a00 */
[----:B---3--:R-:W-:Y:S02]  /*02b0*/  UIADD3 UR6, UP1, UPT, UR4, 0x80, URZ ;  /* 0x0000008004067890 */ /* 0x008fe4000ff3e0ff */
[----:B------:R-:W-:Y:S02]  /*02c0*/  UIADD3 UR4, UP0, UPT, UR4, 0x180, URZ ;  /* 0x0000018004047890 */ /* 0x000fe4000ff1e0ff */
[----:B------:R-:W-:Y:S02]  /*02d0*/  UIADD3.X UR7, UPT, UPT, URZ, UR5, URZ, UP1, !UPT ;  /* 0x00000005ff077290 */ /* 0x000fe40008ffe4ff */
[----:B------:R-:W-:-:S07]  /*02e0*/  UIADD3.X UR5, UPT, UPT, URZ, UR5, URZ, UP0, !UPT ;  /* 0x00000005ff057290 */ /* 0x000fce00087fe4ff */
[----:B------:R3:W-:Y:S02]  /*02f0*/  UTMACCTL.PF [UR6] ;  /* 0x00000000060079b9 */ /* 0x0007e40008040000 */
[----:B------:R3:W-:Y:S02]  /*0300*/  UTMACCTL.PF [UR4] ;  /* 0x00000000040079b9 */ /* 0x0007e40008040000 */
[----:B---3--:R-:W-:Y:S01]  /*0310*/  NOP ;  /* 0x0000000000007918 */ /* 0x008fe20000000000 */
.L_x_5:
[----:B------:R-:W-:Y:S05]  /*0320*/  BSYNC.RECONVERGENT B0 ;  /* 0x0000000000007941 */ /* 0x000fea0003800200 */
.L_x_4:
[----:B------:R-:W-:Y:S04]  /*0330*/  BSSY.RECONVERGENT B0, `(.L_x_6) ;  /* 0x000000a000007945 */ /* 0x000fe80003800200 */
        /* <DEDUP_REMOVED lines=9> */
.L_x_7:
[----:B------:R-:W-:Y:S05]  /*03d0*/  BSYNC.RECONVERGENT B0 ;  /* 0x0000000000007941 */ /* 0x000fea0003800200 */
.L_x_6:
[----:B------:R-:W3:Y:S01]  /*03e0*/  LDCU.64 UR4, c[0x0][0x888] ;  /* 0x00011100ff0477ac */ /* 0x000ee20008000a00 */
[----:B------:R-:W-:Y:S02]  /*03f0*/  UISETP.EQ.U32.AND UP1, UPT, UR8, URZ, UPT ;  /* 0x000000ff0800728c */ /* 0x000fe4000bf22070 */
[----:B------:R-:W-:Y:S02]  /*0400*/  UPLOP3.LUT UP3, UPT, UPT, UPT, UPT, 0x80, 0x8 ;  /* 0x000000000008789c */ /* 0x000fe40003f6f070 */
[----:B---3--:R-:W-:-:S04]  /*0410*/  UISETP.NE.U32.AND UP0, UPT, UR4, URZ, UPT ;  /* 0x000000ff0400728c */ /* 0x008fc8000bf05070 */
[----:B------:R-:W-:-:S04]  /*0420*/  UISETP.NE.AND.EX UP0, UPT, UR5, URZ, UPT, UP0 ;  /* 0x000000ff0500728c */ /* 0x000fc8000bf05300 */
[----:B------:R-:W-:-:S04]  /*0430*/  UISETP.EQ.OR.EX UP2, UPT, UR9, URZ, !UP0, UP1 ;  /* 0x000000ff0900728c */ /* 0x000fc8000c742710 */
[----:B------:R-:W-:-:S06]  /*0440*/  UP2UR UR4, UPR, URZ, 0x4 ;  /* 0x00000004ff047883 */ /* 0x000fcc0008000000 */
[----:B------:R-:W-:Y:S01]  /*0450*/  MOV R161, UR4 ;  /* 0x0000000400a17c02 */ /* 0x000fe20008000f00 */
[----:B------:R-:W-:Y:S06]  /*0460*/  BRA.U !UP2, `(.L_x_8) ;  /* 0x000000010a207547 */ /* 0x000fec000b800000 */
[----:B------:R-:W-:Y:S01]  /*0470*/  UISETP.NE.U32.AND UP1, UPT, UR8, URZ, UPT ;  /* 0x000000ff0800728c */ /* 0x000fe2000bf25070 */
[----:B-----5:R-:W-:Y:S01]  /*0480*/  FSETP.NEU.AND P0, PT, R73, RZ, PT ;  /* 0x000000ff4900720b */ /* 0x020fe20003f0d000 */
[----:B------:R-:W-:Y:S02]  /*0490*/  USEL UR4, URZ, 0xffffffff, UP0 ;  /* 0xffffffffff047887 */ /* 0x000fe40008000000 */
[----:B------:R-:W-:-:S10]  /*04a0*/  UISETP.NE.AND.EX UP1, UPT, UR9, URZ, UPT, UP1 ;  /* 0x000000ff0900728c */ /* 0x000fd4000bf25310 */
[----:B------:R-:W-:Y:S01]  /*04b0*/  VOTEU.ANY UP0, P0 ;  /* 0x0000000000ff7886 */ /* 0x000fe20000000100 */
[----:B------:R-:W-:-:S04]  /*04c0*/  @!UP1 USEL UR4, URZ, 0xffffffff, UP0 ;  /* 0xffffffffff049887 */ /* 0x000fc80008000000 */
[----:B------:R-:W-:-:S04]  /*04d0*/  ULOP3.LUT UR4, UR4, 0x1, URZ, 0xc0, !UPT ;  /* 0x0000000104047892 */ /* 0x000fc8000f8ec0ff */
[----:B------:R-:W-:-:S11]  /*04e0*/  UISETP.NE.U32.AND UP3, UPT, UR4, 0x1, UPT ;  /* 0x000000010400788c */ /* 0x000fd6000bf65070 */
.L_x_8:
[----:B-1----:R-:W1:Y:S01]  /*04f0*/  SHFL.IDX PT, R2, R159, RZ, 0x1f ;  /* 0x00001fff9f027589 */ /* 0x002e6200000e0000 */
[----:B------:R-:W-:-:S04]  /*0500*/  UISETP.NE.AND UP0, UPT, UR17, 0x2, UPT ;  /* 0x000000021100788c */ /* 0x000fc8000bf05270 */
[----:B------:R-:W-:Y:S01]  /*0510*/  USEL UR37, URZ, 0x1, UP0 ;  /* 0x00000001ff257887 */ /* 0x000fe20008000000 */
[----:B-1----:R-:W-:-:S13]  /*0520*/  ISETP.NE.AND P0, PT, R2, RZ, PT ;  /* 0x000000ff0200720c */ /* 0x002fda0003f05270 */
[----:B------:R-:W-:Y:S05]  /*0530*/  @P0 BRA `(.L_x_9) ;  /* 0x0000000000a40947 */ /* 0x000fea0003800000 */
[----:B------:R-:W-:Y:S01]  /*0540*/  ELECT P0, URZ, PT ;  /* 0x0000000000ff782f */ /* 0x000fe20003800000 */
[----:B------:R-:W-:-:S12]  /*0550*/  BSSY.RECONVERGENT B0, `(.L_x_9) ;  /* 0x0000027000007945 */ /* 0x000fd80003800200 */
[----:B------:R-:W-:Y:S05]  /*0560*/  @!P0 BRA `(.L_x_10) ;  /* 0x0000000000948947 */ /* 0x000fea0003800000 */
[----:B------:R-:W1:Y:S01]  /*0570*/  S2UR UR4, SR_CgaCtaId ;  /* 0x00000000000479c3 */ /* 0x000e620000008800 */
[----:B------:R-:W-:Y:S01]  /*0580*/  UMOV UR5, 0x400 ;  /* 0x0000040000057882 */ /* 0x000fe20000000000 */
[----:B------:R-:W-:Y:S01]  /*0590*/  UMOV UR8, 0x1 ;  /* 0x0000000100087882 */ /* 0x000fe20000000000 */
[----:B------:R-:W-:Y:S01]  /*05a0*/  UMOV UR6, 0x2 ;  /* 0x0000000200067882 */ /* 0x000fe20000000000 */
[----:B------:R-:W-:-:S04]  /*05b0*/  UIADD3 UR8, UPT, UPT, -UR8, 0x100000, URZ ;  /* 0x0010000008087890 */ /* 0x000fc8000fffe1ff */
[----:B------:R-:W-:Y:S02]  /*05c0*/  USHF.L.U32 UR9, UR8, 0xb, URZ ;  /* 0x0000000b08097899 */ /* 0x000fe400080006ff */
[----:B------:R-:W-:Y:S02]  /*05d0*/  USHF.L.U32 UR8, UR8, 0x1, URZ ;  /* 0x0000000108087899 */ /* 0x000fe400080006ff */
[----:B------:R-:W-:-:S04]  /*05e0*/  UIADD3 UR6, UPT, UPT, -UR6, 0x100000, URZ ;  /* 0x0010000006067890 */ /* 0x000fc8000fffe1ff */
[----:B------:R-:W-:Y:S02]  /*05f0*/  USHF.L.U32 UR7, UR6, 0xb, URZ ;  /* 0x0000000b06077899 */ /* 0x000fe400080006ff */
[----:B------:R-:W-:Y:S02]  /*0600*/  USHF.L.U32 UR6, UR6, 0x1, URZ ;  /* 0x0000000106067899 */ /* 0x000fe400080006ff */
[----:B-1----:R-:W-:Y:S01]  /*0610*/  ULEA UR4, UR4, UR5, 0x18 ;  /* 0x0000000504047291 */ /* 0x002fe2000f8ec0ff */
[----:B------:R-:W1:Y:S11]  /*0620*/  FENCE.VIEW.ASYNC.S ;  /* 0x00000000000073c6 */ /* 0x000e760000000000 */
[----:B-1----:R1:W3:Y:S01]  /*0630*/  SYNCS.EXCH.64 URZ, [UR4], UR8 ;  /* 0x0000000804ff75b2 */ /* 0x0022e20008000100 */
[----:B------:R1:W4:Y:S01]  /*0640*/  SYNCS.EXCH.64 URZ, [UR4+0x60], UR6 ;  /* 0x0000600604ff75b2 */ /* 0x0003220008000100 */
[----:B------:R1:W1:Y:S01]  /*0650*/  SYNCS.EXCH.64 URZ, [UR4+0x8], UR8 ;  /* 0x0000080804ff75b2 */ /* 0x0002620008000100 */
        /* <DEDUP_REMOVED lines=21> */
[----:B---3--:R-:W-:Y:S01]  /*07b0*/  NOP ;  /* 0x0000000000007918 */ /* 0x008fe20000000000 */
.L_x_10:
[----:B-1----:R-:W-:Y:S05]  /*07c0*/  BSYNC.RECONVERGENT B0 ;  /* 0x0000000000007941 */ /* 0x002fea0003800200 */
.L_x_9:
[----:B------:R-:W1:Y:S01]  /*07d0*/  SHFL.IDX PT, R2, R159, RZ, 0x1f ;  /* 0x00001fff9f027589 */ /* 0x000e6200000e0000 */
[----:B------:R-:W-:Y:S01]  /*07e0*/  NOP ;  /* 0x0000000000007918 */ /* 0x000fe20000000000 */
[----:B-1----:R-:W-:-:S13]  /*07f0*/  ISETP.NE.AND P0, PT, R2, 0x1, PT ;  /* 0x000000010200780c */ /* 0x002fda0003f05270 */
[----:B------:R-:W-:Y:S05]  /*0800*/  @P0 BRA `(.L_x_11) ;  /* 0x0000000000480947 */ /* 0x000fea0003800000 */
        /* <DEDUP_REMOVED lines=9> */
[----:B------:R-:W-:Y:S01]  /*08a0*/  USHF.L.U32 UR6, UR6, 0x1, URZ ;  /* 0x0000000106067899 */ /* 0x000fe200080006ff */
[----:B------:R-:W-:Y:S01]  /*08b0*/  ELECT P0, URZ, PT ;  /* 0x0000000000ff782f */ /* 0x000fe20003800000 */
[----:B-1----:R-:W-:Y:S01]  /*08c0*/  ULEA UR4, UR4, UR5, 0x18 ;  /* 0x0000000504047291 */ /* 0x002fe2000f8ec0ff */
[----:B------:R-:W1:Y:S11]  /*08d0*/  FENCE.VIEW.ASYNC.S ;  /* 0x00000000000073c6 */ /* 0x000e760000000000 */
[----:B-1----:R1:W3:Y:S01]  /*08e0*/  SYNCS.EXCH.64 URZ, [UR4+0xc0], UR8 ;  /* 0x0000c00804ff75b2 */ /* 0x0022e20008000100 */
[----:B------:R1:W1:Y:S01]  /*08f0*/  SYNCS.EXCH.64 URZ, [UR4+0xd0], UR6 ;  /* 0x0000d00604ff75b2 */ /* 0x0002620008000100 */
[----:B------:R1:W1:Y:S01]  /*0900*/  SYNCS.EXCH.64 URZ, [UR4+0xc8], UR8 ;  /* 0x0000c80804ff75b2 */ /* 0x0002620008000100 */
[----:B------:R1:W1:Y:S01]  /*0910*/  SYNCS.EXCH.64 URZ, [UR4+0xd8], UR6 ;  /* 0x0000d80604ff75b2 */ /* 0x0002620008000100 */
[----:B------:R-:W-:Y:S01]  /*0920*/  NOP ;  /* 0x0000000000007918 */ /* 0x000fe20000000000 */
.L_x_11:
[----:B------:R-:W2:Y:S01]  /*0930*/  SHFL.IDX PT, R2, R159, RZ, 0x1f ;  /* 0x00001fff9f027589 */ /* 0x000ea200000e0000 */
[----:B------:R-:W-:Y:S01]  /*0940*/  NOP ;  /* 0x0000000000007918 */ /* 0x000fe20000000000 */
[----:B--2---:R-:W-:-:S13]  /*0950*/  ISETP.NE.AND P0, PT, R2, 0x3, PT ;  /* 0x000000030200780c */ /* 0x004fda0003f05270 */
[----:B------:R-:W-:Y:S05]  /*0960*/  @P0 BRA `(.L_x_12) ;  /* 0x0000000000300947 */ /* 0x000fea0003800000 */
[----:B-1----:R-:W1:Y:S01]  /*0970*/  S2UR UR6, SR_CgaCtaId ;  /* 0x00000000000679c3 */ /* 0x002e620000008800 */
[----:B------:R-:W-:Y:S01]  /*0980*/  UMOV UR4, 0x400 ;  /* 0x0000040000047882 */ /* 0x000fe20000000000 */
[----:B------:R-:W-:Y:S01]  /*0990*/  UMOV UR5, 0x20 ;  /* 0x0000002000057882 */ /* 0x000fe20000000000 */
[----:B------:R-:W-:Y:S01]  /*09a0*/  ELECT P0, URZ, PT ;  /* 0x0000000000ff782f */ /* 0x000fe20003800000 */
[----:B-1----:R-:W-:Y:S02]  /*09b0*/  ULEA UR6, UR6, UR4, 0x18 ;  /* 0x0000000406067291 */ /* 0x002fe4000f8ec0ff */
[----:B------:R-:W-:-:S04]  /*09c0*/  UIADD3 UR4, UPT, UPT, -UR5, 0x100000, URZ ;  /* 0x0010000005047890 */ /* 0x000fc8000fffe1ff */
[----:B------:R-:W-:Y:S02]  /*09d0*/  USHF.L.U32 UR5, UR4, 0xb, URZ ;  /* 0x0000000b04057899 */ /* 0x000fe400080006ff */
[----:B------:R-:W-:Y:S01]  /*09e0*/  USHF.L.U32 UR4, UR4, 0x1, URZ ;  /* 0x0000000104047899 */ /* 0x000fe200080006ff */
[----:B------:R-:W1:Y:S11]  /*09f0*/  FENCE.VIEW.ASYNC.S ;  /* 0x00000000000073c6 */ /* 0x000e760000000000 */
[----:B-1----:R2:W1:Y:S01]  /*0a00*/  SYNCS.EXCH.64 URZ, [UR6+0xe0], UR4 ;  /* 0x0000e00406ff75b2 */ /* 0x0024620008000100 */
[----:B------:R2:W1:Y:S02]  /*0a10*/  SYNCS.EXCH.64 URZ, [UR6+0xe8], UR4 ;  /* 0x0000e80406ff75b2 */ /* 0x0004640008000100 */
[----:B--2---:R-:W-:Y:S01]  /*0a20*/  NOP ;  /* 0x0000000000007918 */ /* 0x004fe20000000000 */
.L_x_12:
[----:B------:R-:W2:Y:S01]  /*0a30*/  SHFL.IDX PT, R2, R159, RZ, 0x1f ;  /* 0x00001fff9f027589 */ /* 0x000ea200000e0000 */
[----:B------:R-:W-:Y:S01]  /*0a40*/  NOP ;  /* 0x0000000000007918 */ /* 0x000fe20000000000 */
[----:B--2---:R-:W-:-:S13]  /*0a50*/  ISETP.NE.AND P0, PT, R2, 0x4, PT ;  /* 0x000000040200780c */ /* 0x004fda0003f05270 */
[----:B------:R-:W-:Y:S05]  /*0a60*/  @P0 BRA `(.L_x_13) ;  /* 0x00000000004c0947 */ /* 0x000fea0003800000 */
[----:B-1----:R-:W1:Y:S01]  /*0a70*/  S2UR UR6, SR_CgaCtaId ;  /* 0x00000000000679c3 */ /* 0x002e620000008800 */
[----:B------:R-:W-:Y:S01]  /*0a80*/  UMOV UR4, 0x1e0 ;  /* 0x000001e000047882 */ /* 0x000fe20000000000 */
[----:B------:R-:W-:Y:S01]  /*0a90*/  UMOV UR5, 0x400 ;  /* 0x0000040000057882 */ /* 0x000fe20000000000 */
[----:B------:R-:W-:Y:S01]  /*0aa0*/  USEL UR4, UR4, 0x1a0, UP3 ;  /* 0x000001a004047887 */ /* 0x000fe20009800000 */
[----:B------:R-:W-:Y:S01]  /*0ab0*/  UMOV UR8, 0x1 ;  /* 0x0000000100087882 */ /* 0x000fe20000000000 */
[----:B------:R-:W-:Y:S01]  /*0ac0*/  ELECT P0, URZ, PT ;  /* 0x0000000000ff782f */ /* 0x000fe20003800000 */
[----:B------:R-:W-:-:S04]  /*0ad0*/  UIADD3 UR8, UPT, UPT, -UR8, 0x100000, URZ ;  /* 0x0010000008087890 */ /* 0x000fc8000fffe1ff */
[----:B------:R-:W-:Y:S02]  /*0ae0*/  USHF.L.U32 UR9, UR8, 0xb, URZ ;  /* 0x0000000b08097899 */ /* 0x000fe400080006ff */
[----:B------:R-:W-:Y:S02]  /*0af0*/  USHF.L.U32 UR8, UR8, 0x1, URZ ;  /* 0x0000000108087899 */ /* 0x000fe400080006ff */
[----:B-1----:R-:W-:Y:S02]  /*0b00*/  ULEA UR6, UR6, UR5, 0x18 ;  /* 0x0000000506067291 */ /* 0x002fe4000f8ec0ff */
[----:B------:R-:W-:-:S04]  /*0b10*/  UIADD3 UR4, UPT, UPT, -UR4, 0x100000, URZ ;  /* 0x0010000004047890 */ /* 0x000fc8000fffe1ff */
[----:B------:R-:W-:Y:S02]  /*0b20*/  USHF.L.U32 UR5, UR4, 0xb, URZ ;  /* 0x0000000b04057899 */ /* 0x000fe400080006ff */
[----:B------:R-:W-:Y:S01]  /*0b30*/  USHF.L.U32 UR4, UR4, 0x1, URZ ;  /* 0x0000000104047899 */ /* 0x000fe200080006ff */
[----:B------:R-:W1:Y:S03]  /*0b40*/  FENCE.VIEW.ASYNC.S ;  /* 0x00000000000073c6 */ /* 0x000e660000000000 */
[----:B-1----:R2:W1:Y:S08]  /*0b50*/  SYNCS.EXCH.64 URZ, [UR6+0xf0], UR8 ;  /* 0x0000f00806ff75b2 */ /* 0x0024700008000100 */
[----:B------:R2:W1:Y:S01]  /*0b60*/  SYNCS.EXCH.64 URZ, [UR6+0x100], UR4 ;  /* 0x0001000406ff75b2 */ /* 0x0004620008000100 */
[----:B------:R2:W1:Y:S01]  /*0b70*/  SYNCS.EXCH.64 URZ, [UR6+0xf8], UR8 ;  /* 0x0000f80806ff75b2 */ /* 0x0004620008000100 */
[----:B------:R2:W1:Y:S02]  /*0b80*/  SYNCS.EXCH.64 URZ, [UR6+0x108], UR4 ;  /* 0x0001080406ff75b2 */ /* 0x0004640008000100 */
[----:B--2---:R-:W-:Y:S01]  /*0b90*/  NOP ;  /* 0x0000000000007918 */ /* 0x004fe20000000000 */
.L_x_13:
[----:B------:R-:W2:Y:S01]  /*0ba0*/  SHFL.IDX PT, R2, R159, RZ, 0x1f ;  /* 0x00001fff9f027589 */ /* 0x000ea200000e0000 */
[----:B------:R-:W-:Y:S01]  /*0bb0*/  NOP ;  /* 0x0000000000007918 */ /* 0x000fe20000000000 */
[----:B--2---:R-:W-:-:S13]  /*0bc0*/  ISETP.NE.AND P0, PT, R2, 0x5, PT ;  /* 0x000000050200780c */ /* 0x004fda0003f05270 */
[----:B------:R-:W-:Y:S05]  /*0bd0*/  @P0 BRA `(.L_x_14) ;  /* 0x0000000000580947 */ /* 0x000fea0003800000 */
[----:B-1----:R-:W1:Y:S01]  /*0be0*/  S2UR UR4, SR_CgaCtaId ;  /* 0x00000000000479c3 */ /* 0x002e620000008800 */
        /* <DEDUP_REMOVED lines=12> */
[----:B-1----:R2:W1:Y:S01]  /*0cb0*/  SYNCS.EXCH.64 URZ, [UR4+0x110], UR8 ;  /* 0x0001100804ff75b2 */ /* 0x0024620008000100 */
[----:B------:R2:W1:Y:S01]  /*0cc0*/  SYNCS.EXCH.64 URZ, [UR4+0x130], UR6 ;  /* 0x0001300604ff75b2 */ /* 0x0004620008000100 */
[----:B------:R2:W1:Y:S01]  /*0cd0*/  SYNCS.EXCH.64 URZ, [UR4+0x118], UR8 ;  /* 0x0001180804ff75b2 */ /* 0x0004620008000100 */
[----:B------:R2:W1:Y:S01]  /*0ce0*/  SYNCS.EXCH.64 URZ, [UR4+0x138], UR6 ;  /* 0x0001380604ff75b2 */ /* 0x0004620008000100 */
[----:B------:R2:W1:Y:S01]  /*0cf0*/  SYNCS.EXCH.64 URZ, [UR4+0x120], UR8 ;  /* 0x0001200804ff75b2 */ /* 0x0004620008000100 */
[----:B------:R2:W1:Y:S01]  /*0d00*/  SYNCS.EXCH.64 URZ, [UR4+0x140], UR6 ;  /* 0x0001400604ff75b2 */ /* 0x0004620008000100 */
[----:B------:R2:W1:Y:S01]  /*0d10*/  SYNCS.EXCH.64 URZ, [UR4+0x128], UR8 ;  /* 0x0001280804ff75b2 */ /* 0x0004620008000100 */
[----:B------:R2:W1:Y:S02]  /*0d20*/  SYNCS.EXCH.64 URZ, [UR4+0x148], UR6 ;  /* 0x0001480604ff75b2 */ /* 0x0004640008000100 */
[----:B--2---:R-:W-:Y:S01]  /*0d30*/  NOP ;  /* 0x0000000000007918 */ /* 0x004fe20000000000 */
.L_x_14:
[----:B------:R-:W2:Y:S01]  /*0d40*/  SHFL.IDX PT, R2, R159, RZ, 0x1f ;  /* 0x00001fff9f027589 */ /* 0x000ea200000e0000 */
[----:B------:R-:W1:Y:S01]  /*0d50*/  S2UR UR45, SR_CgaCtaId ;  /* 0x00000000002d79c3 */ /* 0x000e620000008800 */
[----:B------:R-:W-:Y:S01]  /*0d60*/  NOP ;  /* 0x0000000000007918 */ /* 0x000fe20000000000 */
[----:B--2---:R-:W-:-:S13]  /*0d70*/  ISETP.NE.AND P0, PT, R2, 0x3, PT ;  /* 0x000000030200780c */ /* 0x004fda0003f05270 */
[----:B-1----:R-:W-:Y:S05]  /*0d80*/  @P0 BRA `(.L_x_15) ;  /* 0x0000000000340947 */ /* 0x002fea0003800000 */
[----:B------:R-:W-:Y:S01]  /*0d90*/  UMOV UR4, 0x400 ;  /* 0x0000040000047882 */ /* 0x000fe20000000000 */
[----:B------:R-:W-:Y:S01]  /*0da0*/  UMOV UR6, 0x20 ;  /* 0x0000002000067882 */ /* 0x000fe20000000000 */
[----:B------:R-:W-:Y:S02]  /*0db0*/  ULEA UR4, UR45, UR4, 0x18 ;  /* 0x000000042d047291 */ /* 0x000fe4000f8ec0ff */
[----:B------:R-:W-:-:S04]  /*0dc0*/  UIADD3 UR6, UPT, UPT, -UR6, 0x100000, URZ ;  /* 0x0010000006067890 */ /* 0x000fc8000fffe1ff */
[----:B------:R-:W-:Y:S02]  /*0dd0*/  USHF.L.U32 UR7, UR6, 0xb, URZ ;  /* 0x0000000b06077899 */ /* 0x000fe400080006ff */
[----:B------:R-:W-:Y:S01]  /*0de0*/  USHF.L.U32 UR6, UR6, 0x1, URZ ;  /* 0x0000000106067899 */ /* 0x000fe200080006ff */
[----:B------:R-:W-:Y:S01]  /*0df0*/  ELECT P0, URZ, PT ;  /* 0x0000000000ff782f */ /* 0x000fe20003800000 */
[----:B------:R-:W1:Y:S10]  /*0e00*/  FENCE.VIEW.ASYNC.S ;  /* 0x00000000000073c6 */ /* 0x000e740000000000 */
[----:B-1----:R1:W2:Y:S01]  /*0e10*/  SYNCS.EXCH.64 URZ, [UR4+0x150], UR6 ;  /* 0x0001500604ff75b2 */ /* 0x0022a20008000100 */
[----:B------:R1:W1:Y:S01]  /*0e20*/  SYNCS.EXCH.64 URZ, [UR4+0x160], UR6 ;  /* 0x0001600604ff75b2 */ /* 0x0002620008000100 */
[----:B------:R1:W1:Y:S01]  /*0e30*/  SYNCS.EXCH.64 URZ, [UR4+0x158], UR6 ;  /* 0x0001580604ff75b2 */ /* 0x0002620008000100 */
[----:B------:R1:W1:Y:S01]  /*0e40*/  SYNCS.EXCH.64 URZ, [UR4+0x168], UR6 ;  /* 0x0001680604ff75b2 */ /* 0x0002620008000100 */
[----:B------:R-:W-:Y:S01]  /*0e50*/  NOP ;  /* 0x0000000000007918 */ /* 0x000fe20000000000 */
.L_x_15:
[----:B-1----:R-:W1:Y:S01]  /*0e60*/  LDCU UR4, c[0x0][0x36c] ;  /* 0x00006d80ff0477ac */ /* 0x002e620008000800 */
[----:B------:R-:W-:Y:S01]  /*0e70*/  ISETP.NE.OR P3, PT, R0, 0x2, !P3 ;  /* 0x000000020000780c */ /* 0x000fe20005f65670 */
[----:B------:R-:W-:Y:S01]  /*0e80*/  NOP ;  /* 0x0000000000007918 */ /* 0x000fe20000000000 */
[----:B------:R-:W-:Y:S01]  /*0e90*/  LOP3.LUT R0, R170, 0x1f, RZ, 0xc0, !PT ;  /* 0x0000001faa007812 */ /* 0x000fe200078ec0ff */
[----:B------:R-:W-:Y:S02]  /*0ea0*/  UISETP.NE.AND UP4, UPT, UR17, URZ, UPT ;  /* 0x000000ff1100728c */ /* 0x000fe4000bf85270 */
[----:B-1----:R-:W-:-:S09]  /*0eb0*/  UISETP.EQ.U32.AND UP5, UPT, UR4, 0x1, UPT ;  /* 0x000000010400788c */ /* 0x002fd2000bfa2070 */
[----:B------:R-:W-:Y:S05]  /*0ec0*/  BRA.U !UP5, `(.L_x_16) ;  /* 0x000000010d087547 */ /* 0x000fea000b800000 */
[----:B--234-:R-:W-:Y:S01]  /*0ed0*/  UCGABAR_ARV ;  /* 0x00000000000079c7 */ /* 0x01cfe20008000000 */
[----:B------:R-:W-:Y:S05]  /*0ee0*/  BRA `(.L_x_17) ;  /* 0x0000000000047947 */ /* 0x000fea0003800000 */
.L_x_16:
[----:B--234-:R-:W-:Y:S01]  /*0ef0*/  NOP ;  /* 0x0000000000007918 */ /* 0x01cfe20000000000 */
.L_x_17:
[----:B------:R-:W1:Y:S01]  /*0f00*/  S2UR UR7, SR_CTAID.X ;  /* 0x00000000000779c3 */ /* 0x000e620000002500 */
[----:B------:R-:W-:-:S05]  /*0f10*/  CS2R.32 R160, SR_CgaSize ;  /* 0x0000000000a07805 */ /* 0x000fca0000008a00 */
[----:B------:R-:W-:-:S05]  /*0f20*/  IMAD R160, R160, -0xa0, RZ ;  /* 0xffffff60a0a07824 */ /* 0x000fca00078e02ff */
[----:B------:R-:W-:-:S14]  /*0f30*/  R2UR UR5, R160 ;  /* 0x00000000a00572ca */ /* 0x000fdc00000e0000 */
[----:B------:R-:W2:Y:S01]  /*0f40*/  LDCU UR5, c[0x0][UR5+0x2b0] ;  /* 0x00005600050577ac */ /* 0x000ea20008000800 */
[----:B------:R-:W-:-:S05]  /*0f50*/  CS2R.32 R160, SR_CgaSize ;  /* 0x0000000000a07805 */ /* 0x000fca0000008a00 */
[----:B------:R-:W-:-:S05]  /*0f60*/  IMAD R160, R160, -0xa0, RZ ;  /* 0xffffff60a0a07824 */ /* 0x000fca00078e02ff */
[----:B------:R-:W-:-:S14]  /*0f70*/  R2UR UR4, R160 ;  /* 0x00000000a00472ca */ /* 0x000fdc00000e0000 */
[----:B------:R-:W3:Y:S01]  /*0f80*/  LDCU UR4, c[0x0][UR4+0x2b4] ;  /* 0x00005680040477ac */ /* 0x000ee20008000800 */
[----:B------:R-:W4:Y:S01]  /*0f90*/  S2UR UR8, SR_CTAID.Y ;  /* 0x00000000000879c3 */ /* 0x000f220000002600 */
[----:B------:R-:W-:-:S05]  /*0fa0*/  CS2R.32 R160, SR_CgaSize ;  /* 0x0000000000a07805 */ /* 0x000fca0000008a00 */
[----:B------:R-:W-:-:S05]  /*0fb0*/  IMAD R160, R160, -0xa0, RZ ;  /* 0xffffff60a0a07824 */ /* 0x000fca00078e02ff */
[----:B------:R-:W-:-:S14]  /*0fc0*/  R2UR UR9, R160 ;  /* 0x00000000a00972ca */ /* 0x000fdc00000e0000 */
[----:B------:R-:W3:Y:S01]  /*0fd0*/  LDCU UR9, c[0x0][UR9+0x2a0] ;  /* 0x00005400090977ac */ /* 0x000ee20008000800 */
[----:B------:R-:W3:Y:S01]  /*0fe0*/  LDCU UR21, c[0x0][0xb24] ;  /* 0x00016480ff1577ac */ /* 0x000ee20008000800 */
[----:B------:R-:W1:Y:S01]  /*0ff0*/  S2UR UR36, SR_CTAID.Z ;  /* 0x00000000002479c3 */ /* 0x000e620000002700 */
[----:B------:R-:W-:-:S05]  /*1000*/  CS2R.32 R160, SR_CgaSize ;  /* 0x0000000000a07805 */ /* 0x000fca0000008a00 */
[----:B------:R-:W-:-:S05]  /*1010*/  IMAD R160, R160, -0xa0, RZ ;  /* 0xffffff60a0a07824 */ /* 0x000fca00078e02ff */
[----:B------:R-:W-:-:S14]  /*1020*/  R2UR UR63, R160 ;  /* 0x00000000a03f72ca */ /* 0x000fdc00000e0000 */
[----:B------:R-:W3:Y:S01]  /*1030*/  LDCU UR63, c[0x0][UR63+0x2a4] ;  /* 0x000054803f3f77ac */ /* 0x000ee20008000800 */
[----:B------:R-:W3:Y:S01]  /*1040*/  LDCU UR42, c[0x0][0xb24] ;  /* 0x00016480ff2a77ac */ /* 0x000ee20008000800 */
[----:B-1----:R-:W-:Y:S01]  /*1050*/  I2FP.F32.U32 R3, UR7 ;  /* 0x0000000700037c45 */ /* 0x002fe20008201000 */
[----:B------:R-:W1:Y:S04]  /*1060*/  LDCU UR28, c[0x0][0xb30] ;  /* 0x00016600ff1c77ac */ /* 0x000e680008000800 */
[----:B--2---:R-:W-:Y:S01]  /*1070*/  FMUL R3, R3, UR5 ;  /* 0x0000000503037c20 */ /* 0x004fe20008400000 */
[----:B------:R-:W-:Y:S01]  /*1080*/  USHF.L.U32 UR26, UR45, 0xc, URZ ;  /* 0x0000000c2d1a7899 */ /* 0x000fe200080006ff */
[----:B----4-:R-:W-:Y:S01]  /*1090*/  I2FP.F32.U32 R2, UR8 ;  /* 0x0000000800027c45 */ /* 0x010fe20008201000 */
[----:B---3--:R-:W-:-:S03]  /*10a0*/  UISETP.GE.AND UP2, UPT, UR21, 0x1, UPT ;  /* 0x000000011500788c */ /* 0x008fc6000bf46270 */
[----:B------:R-:W2:Y:S01]  /*10b0*/  F2I.U32.TRUNC.NTZ R3, R3 ;  /* 0x0000000300037305 */ /* 0x000ea2000020f000 */
[----:B------:R-:W-:Y:S01]  /*10c0*/  UMOV UR16, UR7 ;  /* 0x0000000700107c82 */ /* 0x000fe20008000000 */
[----:B------:R-:W-:Y:S01]  /*10d0*/  FMUL R2, R2, UR4 ;  /* 0x0000000402027c20 */ /* 0x000fe20008400000 */
[----:B------:R-:W-:-:S05]  /*10e0*/  UMOV UR20, UR8 ;  /* 0x0000000800147c82 */ /* 0x000fca0008000000 */
[----:B------:R-:W3:Y:S01]  /*10f0*/  F2I.U32.TRUNC.NTZ R2, R2 ;  /* 0x0000000200027305 */ /* 0x000ee2000020f000 */
[----:B--2---:R-:W-:Y:S02]  /*1100*/  R2UR UR4, R3 ;  /* 0x00000000030472ca */ /* 0x004fe400000e0000 */
[----:B---3--:R-:W-:Y:S02]  /*1110*/  R2UR UR6, R2 ;  /* 0x00000000020672ca */ /* 0x008fe400000e0000 */
[----:B------:R-:W-:-:S09]  /*1120*/  PRMT R2, RZ, 0x7610, R2 ;  /* 0x00007610ff027816 */ /* 0x000fd20000000002 */
[----:B------:R-:W-:-:S04]  /*1130*/  UIADD3 UR5, UPT, UPT, -UR4, URZ, URZ ;  /* 0x000000ff04057290 */ /* 0x000fc8000fffe1ff */
[----:B------:R-:W-:Y:S02]  /*1140*/  UIMAD UR5, UR9, UR5, UR7 ;  /* 0x00000005090572a4 */ /* 0x000fe4000f8e0207 */
[----:B------:R-:W-:-:S04]  /*1150*/  UIADD3 UR4, UPT, UPT, -UR6, URZ, URZ ;  /* 0x000000ff06047290 */ /* 0x000fc8000fffe1ff */
[----:B------:R-:W-:Y:S01]  /*1160*/  IMAD.U32 R160, RZ, RZ, UR5 ;  /* 0x00000005ffa07e24 */ /* 0x000fe2000f8e00ff */
[----:B------:R-:W-:Y:S01]  /*1170*/  UIMAD UR63, UR63, UR4, UR8 ;  /* 0x000000043f3f72a4 */ /* 0x000fe2000f8e0208 */
[----:B-1----:R-:W-:Y:S11]  /*1180*/  BRA.U UP4, `(.L_x_18) ;  /* 0x0000000104287547 */ /* 0x002ff6000b800000 */
[----:B------:R-:W-:Y:S01]  /*1190*/  R2UR UR4, R160 ;  /* 0x00000000a00472ca */ /* 0x000fe200000e0000 */
[----:B------:R-:W-:Y:S02]  /*11a0*/  UISETP.NE.AND UP0, UPT, UR63, URZ, UPT ;  /* 0x000000ff3f00728c */ /* 0x000fe4000bf05270 */
[----:B------:R-:W-:-:S10]  /*11b0*/  UISETP.NE.AND UP1, UPT, UR63, 0x1, UPT ;  /* 0x000000013f00788c */ /* 0x000fd4000bf25270 */
[----:B------:R-:W-:-:S04]  /*11c0*/  UISETP.EQ.OR UP0, UPT, UR4, URZ, !UP0 ;  /* 0x000000ff0400728c */ /* 0x000fc8000c702670 */
[----:B------:R-:W-:Y:S02]  /*11d0*/  USEL UR5, URZ, 0x1, !UP0 ;  /* 0x00000001ff057887 */ /* 0x000fe4000c000000 */
[----:B------:R-:W-:Y:S02]  /*11e0*/  UISETP.NE.AND UP0, UPT, UR4, URZ, UPT ;  /* 0x000000ff0400728c */ /* 0x000fe4000bf05270 */
[----:B------:R-:W-:-:S04]  /*11f0*/  USEL UR4, URZ, 0x2, UP1 ;  /* 0x00000002ff047887 */ /* 0x000fc80008800000 */
[----:B------:R-:W-:-:S04]  /*1200*/  USEL UR4, UR4, 0x2, UP0 ;  /* 0x0000000204047887 */ /* 0x000fc80008000000 */
[----:B------:R-:W-:-:S06]  /*1210*/  UIADD3 UR4, UPT, UPT, UR5, UR4, URZ ;  /* 0x0000000405047290 */ /* 0x000fcc000fffe0ff */
[----:B------:R-:W-:Y:S02]  /*1220*/  MOV R2, UR4 ;  /* 0x0000000400027c02 */ /* 0x000fe40008000f00 */
.L_x_18:
[----:B------:R-:W-:Y:S05]  /*1230*/  BRA.U !UP2, `(.L_x_19) ;  /* 0x000000010ad47547 */ /* 0x000fea000b800000 */
[----:B------:R-:W1:Y:S01]  /*1240*/  LDCU.128 UR12, c[0x0][0xb10] ;  /* 0x00016200ff0c77ac */ /* 0x000e620008000c00 */
[----:B------:R-:W2:Y:S01]  /*1250*/  LDCU UR6, c[0x0][0x370] ;  /* 0x00006e00ff0677ac */ /* 0x000ea20008000800 */
[----:B------:R-:W3:Y:S01]  /*1260*/  LDCU UR5, c[0x0][0x374] ;  /* 0x00006e80ff0577ac */ /* 0x000ee20008000800 */
[----:B------:R-:W4:Y:S01]  /*1270*/  LDCU UR27, c[0x0][0xb0c] ;  /* 0x00016180ff1b77ac */ /* 0x000f220008000800 */
[----:B------:R-:W4:Y:S01]  /*1280*/  LDCU UR4, c[0x0][0xb20] ;  /* 0x00016400ff0477ac */ /* 0x000f220008000800 */
[----:B------:R-:W4:Y:S01]  /*1290*/  LDCU.64 UR8, c[0x0][0xb28] ;  /* 0x00016500ff0877ac */ /* 0x000f220008000a00 */
[----:B-1----:R-:W-:Y:S02]  /*12a0*/  UISETP.NE.AND UP0, UPT, UR14, 0x1, UPT ;  /* 0x000000010e00788c */ /* 0x002fe4000bf05270 */
[----:B---3--:R-:W-:Y:S02]  /*12b0*/  UIMAD.WIDE.U32 UR10, UR5, UR15, URZ ;  /* 0x0000000f050a72a5 */ /* 0x008fe4000f8e00ff */
[----:B--2---:R-:W-:-:S02]  /*12c0*/  UIMAD.WIDE.U32 UR22, UR6, UR12, URZ ;  /* 0x0000000c061672a5 */ /* 0x004fc4000f8e00ff */
[----:B----4-:R-:W-:Y:S02]  /*12d0*/  UISETP.NE.AND UP1, UPT, UR27, 0x1, UPT ;  /* 0x000000011b00788c */ /* 0x010fe4000bf25270 */
[----:B------:R-:W-:Y:S01]  /*12e0*/  UISETP.NE.AND UP2, UPT, UR21, 0x1, UPT ;  /* 0x000000011500788c */ /* 0x000fe2000bf45270 */
[----:B------:R-:W-:Y:S02]  /*12f0*/  UMOV UR10, UR11 ;  /* 0x0000000b000a7c82 */ /* 0x000fe40008000000 */
[----:B------:R-:W-:Y:S01]  /*1300*/  UMOV UR22, UR23 ;  /* 0x0000001700167c82 */ /* 0x000fe20008000000 */
[----:B------:R-:W-:Y:S02]  /*1310*/  @UP0 USHF.R.U32.HI UR5, URZ, UR4, UR10 ;  /* 0x00000004ff050299 */ /* 0x000fe4000801160a */
[----:B------:R-:W-:Y:S02]  /*1320*/  UIMAD.WIDE.U32 UR24, UR20, UR15, URZ ;  /* 0x0000000f141872a5 */ /* 0x000fe4000f8e00ff */
[----:B------:R-:W-:-:S02]  /*1330*/  UIMAD.WIDE.U32 UR10, UR5, UR8, URZ ;  /* 0x00000008050a72a5 */ /* 0x000fc4000f8e00ff */
[----:B------:R-:W-:Y:S02]  /*1340*/  @UP1 USHF.R.U32.HI UR6, URZ, UR13, UR22 ;  /* 0x0000000dff061299 */ /* 0x000fe40008011616 */
[----:B------:R-:W-:Y:S02]  /*1350*/  UIMAD.WIDE.U32 UR18, UR16, UR12, URZ ;  /* 0x0000000c101272a5 */ /* 0x000fe4000f8e00ff */
[----:B------:R-:W-:Y:S01]  /*1360*/  UIMAD.WIDE.U32 UR22, UR6, UR8, URZ ;  /* 0x00000008061672a5 */ /* 0x000fe2000f8e00ff */
[----:B------:R-:W-:Y:S01]  /*1370*/  UMOV UR24, UR25 ;  /* 0x0000001900187c82 */ /* 0x000fe20008000000 */
[----:B------:R-:W-:Y:S01]  /*1380*/  UMOV UR10, UR11 ;  /* 0x0000000b000a7c82 */ /* 0x000fe20008000000 */
[----:B------:R-:W-:Y:S02]  /*1390*/  USHF.R.U32.HI UR24, URZ, UR4, UR24 ;  /* 0x00000004ff187299 */ /* 0x000fe40008011618 */
[----:B------:R-:W-:Y:S02]  /*13a0*/  @UP2 USHF.R.U32.HI UR5, URZ, UR9, UR10 ;  /* 0x00000009ff052299 */ /* 0x000fe4000801160a */
[----:B------:R-:W-:Y:S01]  /*13b0*/  UMOV UR7, UR23 ;  /* 0x0000001700077c82 */ /* 0x000fe20008000000 */
[----:B------:R-:W-:Y:S01]  /*13c0*/  UMOV UR18, UR19 ;  /* 0x0000001300127c82 */ /* 0x000fe20008000000 */
[----:B------:R-:W-:-:S02]  /*13d0*/  @UP2 USHF.R.U32.HI UR6, URZ, UR9, UR7 ;  /* 0x00000009ff062299 */ /* 0x000fc40008011607 */
[----:B------:R-:W-:Y:S02]  /*13e0*/  USHF.R.U32.HI UR13, URZ, UR13, UR18 ;  /* 0x0000000dff0d7299 */ /* 0x000fe40008011612 */
[----:B------:R-:W-:Y:S02]  /*13f0*/  USEL UR4, UR20, UR24, !UP0 ;  /* 0x0000001814047287 */ /* 0x000fe4000c000000 */
[----:B------:R-:W-:Y:S02]  /*1400*/  UIMAD UR7, UR5, UR21, URZ ;  /* 0x00000015050772a4 */ /* 0x000fe4000f8e02ff */
[----:B------:R-:W-:Y:S02]  /*1410*/  USEL UR5, UR16, UR13, !UP1 ;  /* 0x0000000d10057287 */ /* 0x000fe4000c800000 */
[----:B------:R-:W-:Y:S02]  /*1420*/  UIMAD UR12, UR6, UR21, URZ ;  /* 0x00000015060c72a4 */ /* 0x000fe4000f8e02ff */
[----:B------:R-:W-:-:S02]  /*1430*/  UISETP.GE.AND UP0, UPT, UR4, UR7, UPT ;  /* 0x000000070400728c */ /* 0x000fc4000bf06270 */
[----:B------:R-:W-:Y:S02]  /*1440*/  UIMAD.WIDE.U32 UR10, UR4, UR8, URZ ;  /* 0x00000008040a72a5 */ /* 0x000fe4000f8e00ff */
[----:B------:R-:W-:Y:S02]  /*1450*/  UISETP.GE.OR UP0, UPT, UR5, UR12, UP0 ;  /* 0x0000000c0500728c */ /* 0x000fe40008706670 */
[----:B------:R-:W-:Y:S02]  /*1460*/  UIMAD.WIDE.U32 UR12, UR5, UR8, URZ ;  /* 0x00000008050c72a5 */ /* 0x000fe4000f8e00ff */
[----:B------:R-:W-:Y:S01]  /*1470*/  UIADD3 UR10, UPT, UPT, -UR4, URZ, URZ ;  /* 0x000000ff040a7290 */ /* 0x000fe2000fffe1ff */
[----:B------:R-:W-:Y:S01]  /*1480*/  UMOV UR8, UR11 ;  /* 0x0000000b00087c82 */ /* 0x000fe20008000000 */
[----:B------:R-:W-:Y:S02]  /*1490*/  UIADD3 UR11, UPT, UPT, -UR5, URZ, URZ ;  /* 0x000000ff050b7290 */ /* 0x000fe4000fffe1ff */
[----:B------:R-:W-:-:S03]  /*14a0*/  USHF.R.U32.HI UR8, URZ, UR9, UR8 ;  /* 0x00000009ff087299 */ /* 0x000fc60008011608 */
[----:B------:R-:W-:Y:S01]  /*14b0*/  @!UP0 UMOV UR7, UR13 ;  /* 0x0000000d00078c82 */ /* 0x000fe20008000000 */
[----:B------:R-:W-:Y:S02]  /*14c0*/  UIMAD UR20, UR14, UR10, UR20 ;  /* 0x0000000a0e1472a4 */ /* 0x000fe4000f8e0214 */
[----:B------:R-:W-:Y:S02]  /*14d0*/  USEL UR8, UR4, UR8, !UP2 ;  /* 0x0000000804087287 */ /* 0x000fe4000d000000 */
[----:B------:R-:W-:Y:S02]  /*14e0*/  @!UP0 USHF.R.U32.HI UR7, URZ, UR9, UR7 ;  /* 0x00000009ff078299 */ /* 0x000fe40008011607 */
[----:B------:R-:W-:Y:S02]  /*14f0*/  UIADD3 UR9, UPT, UPT, -UR8, URZ, URZ ;  /* 0x000000ff08097290 */ /* 0x000fe4000fffe1ff */
[----:B------:R-:W-:Y:S02]  /*1500*/  @!UP0 USEL UR7, UR5, UR7, !UP2 ;  /* 0x0000000705078287 */ /* 0x000fe4000d000000 */
[----:B------:R-:W-:-:S02]  /*1510*/  UIMAD UR9, UR21, UR9, UR4 ;  /* 0x00000009150972a4 */ /* 0x000fc4000f8e0204 */
[----:B------:R-:W-:Y:S02]  /*1520*/  @!UP0 UIADD3 UR8, UPT, UPT, UR8, -UR7, URZ ;  /* 0x8000000708088290 */ /* 0x000fe4000fffe0ff */
[----:B------:R-:W-:Y:S02]  /*1530*/  @!UP0 UIMAD UR6, UR9, UR6, UR7 ;  /* 0x00000006090682a4 */ /* 0x000fe4000f8e0207 */
[----:B------:R-:W-:Y:S02]  /*1540*/  @!UP0 UIMAD UR4, UR8, UR21, UR5 ;  /* 0x00000015080482a4 */ /* 0x000fe4000f8e0205 */
[----:B------:R-:W-:Y:S02]  /*1550*/  UIMAD UR16, UR27, UR11, UR16 ;  /* 0x0000000b1b1072a4 */ /* 0x000fe4000f8e0210 */
[----:B------:R-:W-:Y:S01]  /*1560*/  UIMAD UR20, UR4, UR14, UR20 ;  /* 0x0000000e041472a4 */ /* 0x000fe2000f8e0214 */
[----:B------:R-:W-:Y:S02]  /*1570*/  @!UP0 UMOV UR5, UR6 ;  /* 0x0000000600058c82 */ /* 0x000fe40008000000 */
[----:B------:R-:W-:-:S12]  /*1580*/  UIMAD UR16, UR5, UR27, UR16 ;  /* 0x0000001b051072a4 */ /* 0x000fd8000f8e0210 */
.L_x_19:
[----:B------:R-:W-:Y:S02]  /*1590*/  UISETP.NE.AND UP1, UPT, UR28, 0x1, UPT ;  /* 0x000000011c00788c */ /* 0x000fe4000bf25270 */
[----:B------:R-:W-:Y:S02]  /*15a0*/  UISETP.NE.AND UP0, UPT, UR17, 0x2, UPT ;  /* 0x000000021100788c */ /* 0x000fe4000bf05270 */
[----:B------:R-:W-:-:S05]  /*15b0*/  ULOP3.LUT UR21, UR26, 0x1000, URZ, 0xc0, !UPT ;  /* 0x000010001a157892 */ /* 0x000fca000f8ec0ff */
[----:B------:R-:W-:Y:S07]  /*15c0*/  BRA.U UP1, `(.L_x_20) ;  /* 0x0000000101447547 */ /* 0x000fee000b800000 */
[----:B------:R-:W1:Y:S01]  /*15d0*/  LDCU.128 UR8, c[0x0][0xb10] ;  /* 0x00016200ff0877ac */ /* 0x000e620008000c00 */
[----:B------:R-:W2:Y:S01]  /*15e0*/  LDCU UR12, c[0x0][0xb0c] ;  /* 0x00016180ff0c77ac */ /* 0x000ea20008000800 */
[----:B------:R-:W3:Y:S01]  /*15f0*/  LDCU UR13, c[0x0][0xb20] ;  /* 0x00016400ff0d77ac */ /* 0x000ee20008000800 */
[----:B-1----:R-:W-:Y:S02]  /*1600*/  UIMAD.WIDE.U32 UR6, UR16, UR8, URZ ;  /* 0x00000008100672a5 */ /* 0x002fe4000f8e00ff */
[----:B------:R-:W-:Y:S02]  /*1610*/  UIMAD.WIDE.U32 UR4, UR20, UR11, URZ ;  /* 0x0000000b140472a5 */ /* 0x000fe4000f8e00ff */
[----:B--2---:R-:W-:Y:S02]  /*1620*/  UISETP.NE.AND UP2, UPT, UR12, 0x1, UPT ;  /* 0x000000010c00788c */ /* 0x004fe4000bf45270 */
[----:B------:R-:W-:Y:S01]  /*1630*/  UISETP.NE.AND UP1, UPT, UR10, 0x1, UPT ;  /* 0x000000010a00788c */ /* 0x000fe2000bf25270 */
[----:B------:R-:W-:-:S02]  /*1640*/  UMOV UR6, UR7 ;  /* 0x0000000700067c82 */ /* 0x000fc40008000000 */
[----:B------:R-:W-:Y:S01]  /*1650*/  UMOV UR4, UR5 ;  /* 0x0000000500047c82 */ /* 0x000fe20008000000 */
[----:B------:R-:W-:Y:S02]  /*1660*/  USHF.R.U32.HI UR6, URZ, UR9, UR6 ;  /* 0x00000009ff067299 */ /* 0x000fe40008011606 */
[----:B---3--:R-:W-:Y:S02]  /*1670*/  USHF.R.U32.HI UR4, URZ, UR13, UR4 ;  /* 0x0000000dff047299 */ /* 0x008fe40008011604 */
[----:B------:R-:W-:Y:S02]  /*1680*/  USEL UR5, UR16, UR6, !UP2 ;  /* 0x0000000610057287 */ /* 0x000fe4000d000000 */
[----:B------:R-:W-:-:S04]  /*1690*/  USEL UR4, UR20, UR4, !UP1 ;  /* 0x0000000414047287 */ /* 0x000fc8000c800000 */
[----:B------:R-:W-:Y:S02]  /*16a0*/  UIADD3 UR6, UPT, UPT, UR5, -UR4, URZ ;  /* 0x8000000405067290 */ /* 0x000fe4000fffe0ff */
[----:B------:R-:W-:Y:S02]  /*16b0*/  UIADD3 UR4, UPT, UPT, -UR5, UR4, URZ ;  /* 0x0000000405047290 */ /* 0x000fe4000fffe1ff */
[----:B------:R-:W-:Y:S02]  /*16c0*/  UIMAD UR20, UR6, UR10, UR20 ;  /* 0x0000000a061472a4 */ /* 0x000fe4000f8e0214 */
[----:B------:R-:W-:-:S12]  /*16d0*/  UIMAD UR16, UR4, UR12, UR16 ;  /* 0x0000000c041072a4 */ /* 0x000fd8000f8e0210 */
.L_x_20:
[----:B------:R-:W-:Y:S05]  /*16e0*/  BRA.U !UP5, `(.L_x_21) ;  /* 0x000000010d0c7547 */ /* 0x000fea000b800000 */
[----:B------:R-:W-:Y:S01]  /*16f0*/  UCGABAR_WAIT ;  /* 0x0000000000007dc7 */ /* 0x000fe20008000000 */
[----:B------:R-:W-:Y:S01]  /*1700*/  CCTL.IVALL ;  /* 0x00000000ff00798f */ /* 0x000fe20002000000 */
[----:B------:R-:W-:Y:S05]  /*1710*/  BRA `(.L_x_22) ;  /* 0x0000000000047947 */ /* 0x000fea0003800000 */
.L_x_21:
[----:B------:R-:W-:Y:S06]  /*1720*/  BAR.SYNC.DEFER_BLOCKING 0x0 ;  /* 0x0000000000007b1d */ /* 0x000fec0000010000 */
.L_x_22:
[----:B------:R-:W-:Y:S05]  /*1730*/  BRA.U UP0, `(.L_x_23) ;  /* 0x0000001500e07547 */ /* 0x000fea000b800000 */
[----:B------:R-:W1:Y:S01]  /*1740*/  LDCU UR6, c[0x0][0x38c] ;  /* 0x00007180ff0677ac */ /* 0x000e620008000800 */
[----:B------:R-:W-:Y:S01]  /*1750*/  PLOP3.LUT P1, PT, PT, PT, UP3, 0x80, 0x8 ;  /* 0x000000000008781c */ /* 0x000fe20003f2f038 */
[----:B------:R-:W-:Y:S01]  /*1760*/  IMAD.MOV.U32 R12, RZ, RZ, 0x1 ;  /* 0x00000001ff0c7424 */ /* 0x000fe200078e00ff */
[----:B------:R-:W-:Y:S01]  /*1770*/  ISETP.EQ.OR P2, PT, R0, RZ, P3 ;  /* 0x000000ff0000720c */ /* 0x000fe20001f42670 */
[----:B------:R-:W-:Y:S01]  /*1780*/  UISETP.NE.AND UP1, UPT, UR17, URZ, UPT ;  /* 0x000000ff1100728c */ /* 0x000fe2000bf25270 */
[----:B------:R-:W-:Y:S02]  /*1790*/  PLOP3.LUT P1, PT, P1, PT, PT, 0x8, 0x80 ;  /* 0x000000000080781c */ /* 0x000fe40000f2e170 */
[----:B------:R-:W-:Y:S01]  /*17a0*/  CS2R R10, SRZ ;  /* 0x00000000000a7805 */ /* 0x000fe2000001ff00 */
[----:B------:R-:W-:Y:S01]  /*17b0*/  IMAD.MOV.U32 R9, RZ, RZ, RZ ;  /* 0x000000ffff097224 */ /* 0x000fe200078e00ff */
[----:B------:R-:W2:Y:S01]  /*17c0*/  LDCU UR39, c[0x0][0x370] ;  /* 0x00006e00ff2777ac */ /* 0x000ea20008000800 */
[----:B------:R-:W-:Y:S01]  /*17d0*/  IMAD.MOV.U32 R8, RZ, RZ, 0x1 ;  /* 0x00000001ff087424 */ /* 0x000fe200078e00ff */
[----:B------:R-:W3:Y:S01]  /*17e0*/  LDCU.64 UR28, c[0x0][0x348] ;  /* 0x00006900ff1c77ac */ /* 0x000ee20008000a00 */
[----:B------:R-:W-:-:S02]  /*17f0*/  USHF.R.U32.HI UR44, URZ, 0x6, UR21 ;  /* 0x00000006ff2c7899 */ /* 0x000fc40008011615 */
[----:B-1----:R-:W-:Y:S02]  /*1800*/  UIADD3 UR5, UPT, UPT, UR6, 0x3f, URZ ;  /* 0x0000003f06057890 */ /* 0x002fe4000fffe0ff */
[----:B------:R-:W-:Y:S02]  /*1810*/  UIADD3 UR46, UPT, UPT, UR6, 0x7e, URZ ;  /* 0x0000007e062e7890 */ /* 0x000fe4000fffe0ff */
[----:B------:R-:W-:Y:S01]  /*1820*/  USHF.R.S32.HI UR4, URZ, 0x1f, UR5 ;  /* 0x0000001fff047899 */ /* 0x000fe20008011405 */
[----:B------:R-:W1:Y:S03]  /*1830*/  LDCU UR38, c[0x0][0x374] ;  /* 0x00006e80ff2677ac */ /* 0x000e660008000800 */
[----:B------:R-:W-:Y:S02]  /*1840*/  ULEA.HI UR4, UR4, UR5, URZ, 0x6 ;  /* 0x0000000504047291 */ /* 0x000fe4000f8f30ff */
[----:B------:R-:W-:-:S02]  /*1850*/  USEL UR25, UR37, 0x2, UP1 ;  /* 0x0000000225197887 */ /* 0x000fc40008800000 */
[----:B------:R-:W-:Y:S02]  /*1860*/  USHF.R.S32.HI UR41, URZ, 0x6, UR4 ;  /* 0x00000006ff297899 */ /* 0x000fe40008011404 */
[----:B------:R-:W-:Y:S02]  /*1870*/  UIADD3 UR4, UPT, UPT, UR6, -0x1, URZ ;  /* 0xffffffff06047890 */ /* 0x000fe4000fffe0ff */
[----:B------:R-:W-:Y:S02]  /*1880*/  UISETP.LT.U32.AND UP0, UPT, UR41, 0xc, UPT ;  /* 0x0000000c2900788c */ /* 0x000fe4000bf01070 */
[----:B------:R-:W-:Y:S02]  /*1890*/  UISETP.GE.U32.AND UP2, UPT, UR4, -0x7f, UPT ;  /* 0xffffff810400788c */ /* 0x000fe4000bf46070 */
[----:B------:R-:W-:Y:S01]  /*18a0*/  USEL UR40, UR41, 0xc, UP0 ;  /* 0x0000000c29287887 */ /* 0x000fe20008000000 */
[----:B------:R-:W-:-:S03]  /*18b0*/  UMOV UR5, URZ ;  /* 0x000000ff00057c82 */ /* 0x000fc60008000000 */
[----:B------:R-:W-:Y:S02]  /*18c0*/  UIADD3 UR24, UPT, UPT, UR40, -0x1, URZ ;  /* 0xffffffff28187890 */ /* 0x000fe4000fffe0ff */
[----:B------:R-:W-:-:S03]  /*18d0*/  UIADD3 UR43, UPT, UPT, UR41, -UR40, URZ ;  /* 0x80000028292b7290 */ /* 0x000fc6000fffe0ff */
[----:B------:R-:W-:-:S04]  /*18e0*/  @UP2 UIADD3 UR24, UPT, UPT, UR40, URZ, URZ ;  /* 0x000000ff28182290 */ /* 0x000fc8000fffe0ff */
[----:B-123--:R-:W-:-:S12]  /*18f0*/  UIADD3 UR24, UPT, UPT, UR24, 0x1, URZ ;  /* 0x0000000118187890 */ /* 0x00efd8000fffe0ff */
.L_x_43:
[----:B------:R-:W-:Y:S01]  /*1900*/  UISETP.NE.AND UP0, UPT, UR45, URZ, UPT ;  /* 0x000000ff2d00728c */ /* 0x000fe2000bf05270 */
[----:B-1----:R-:W1:Y:S08]  /*1910*/  S2UR UR45, SR_CgaCtaId ;  /* 0x00000000002d79c3 */ /* 0x002e700000008800 */
[----:B------:R-:W-:Y:S05]  /*1920*/  BRA.U UP0, `(.L_x_24) ;  /* 0x0000000100347547 */ /* 0x000fea000b800000 */
[----:B------:R-:W2:Y:S01]  /*1930*/  S2R R0, SR_CgaCtaId ;  /* 0x0000000000007919 */ /* 0x000ea20000008800 */
[----:B------:R-:W-:Y:S02]  /*1940*/  MOV R3, 0x400 ;  /* 0x0000040000037802 */ /* 0x000fe40000000f00 */
[----:B------:R-:W-:Y:S02]  /*1950*/  SHF.L.U32 R2, R8, 0x1f, RZ ;  /* 0x0000001f08027819 */ /* 0x000fe400000006ff */
[----:B--2---:R-:W-:-:S05]  /*1960*/  LEA R0, R0, R3, 0x18 ;  /* 0x0000000300007211 */ /* 0x004fca00078ec0ff */
[----:B------:R-:W-:-:S04]  /*1970*/  IMAD R3, R9, 0x8, R0 ;  /* 0x0000000809037824 */ /* 0x000fc800078e0200 */
[----:B------:R-:W2:Y:S02]  /*1980*/  SYNCS.PHASECHK.TRANS64.TRYWAIT P0, [R3+URZ+0x160], R2 ;  /* 0x00016002030075a7 */ /* 0x000ea400080011ff */
[----:B--2---:R-:W-:Y:S05]  /*1990*/  @!P0 BRA `(.L_x_25) ;  /* 0x0000007000f88947 */ /* 0x004fea0003800000 */
.L_x_122:
[----:B------:R-:W-:Y:S01]  /*19a0*/  VIADD R9, R9, 0x1 ;  /* 0x0000000109097836 */ /* 0x000fe20000000000 */
[----:B------:R2:W-:Y:S04]  /*19b0*/  SYNCS.ARRIVE.TRANS64.A1T0 RZ, [R3+URZ+0x150], RZ ;  /* 0x000150ff03ff79a7 */ /* 0x0005e800081000ff */
[----:B------:R-:W-:-:S04]  /*19c0*/  ISETP.NE.AND P0, PT, R9, 0x2, PT ;  /* 0x000000020900780c */ /* 0x000fc80003f05270 */
[----:B------:R-:W-:Y:S02]  /*19d0*/  SEL R9, R9, RZ, P0 ;  /* 0x000000ff09097207 */ /* 0x000fe40000000000 */
[----:B--2---:R-:W-:-:S04]  /*19e0*/  SEL R3, RZ, 0x1, P0 ;  /* 0x00000001ff037807 */ /* 0x004fc80000000000 */
[----:B------:R-:W-:-:S07]  /*19f0*/  LOP3.LUT R8, R8, R3, RZ, 0x3c, !PT ;  /* 0x0000000308087212 */ /* 0x000fce00078e3cff */
.L_x_24:
[----:B------:R-:W-:Y:S01]  /*1a00*/  UMOV UR6, 0x400 ;  /* 0x0000040000067882 */ /* 0x000fe20000000000 */
[----:B------:R-:W-:Y:S01]  /*1a10*/  SHF.L.U32 R0, R12, 0x1f, RZ ;  /* 0x0000001f0c007819 */ /* 0x000fe200000006ff */
[----:B-1----:R-:W-:Y:S02]  /*1a20*/  ULEA UR6, UR45, UR6, 0x18 ;  /* 0x000000062d067291 */ /* 0x002fe4000f8ec0ff */
[----:B------:R-:W-:Y:S02]  /*1a30*/  UISETP.GE.U32.AND UP0, UPT, UR46, 0x7f, UPT ;  /* 0x0000007f2e00788c */ /* 0x000fe4000bf06070 */
[----:B------:R-:W-:Y:S02]  /*1a40*/  ULEA UR4, UR5, UR6, 0x3 ;  /* 0x0000000605047291 */ /* 0x000fe4000f8e18ff */
[----:B------:R-:W-:Y:S02]  /*1a50*/  USHF.L.U32 UR11, UR20, 0x7, URZ ;  /* 0x00000007140b7899 */ /* 0x000fe400080006ff */
[----:B------:R-:W-:Y:S01]  /*1a60*/  ULEA UR35, UR16, UR44, 0x7 ;  /* 0x0000002c10237291 */ /* 0x000fe2000f8e38ff */
[----:B------:R-:W-:-:S04]  /*1a70*/  UMOV UR13, URZ ;  /* 0x000000ff000d7c82 */ /* 0x000fc80008000000 */
[----:B------:R1:W2:Y:S01]  /*1a80*/  SYNCS.PHASECHK.TRANS64.TRYWAIT P0, [UR4+0x60], R0 ;  /* 0x00006000ff0075a7 */ /* 0x0002a20008001104 */
[----:B------:R-:W-:Y:S06]  /*1a90*/  BRA.U !UP0, `(.L_x_26) ;  /* 0x0000000108bc7547 */ /* 0x000fec000b800000 */
[----:B------:R-:W-:Y:S01]  /*1aa0*/  UMOV UR7, URZ ;  /* 0x000000ff00077c82 */ /* 0x000fe20008000000 */
[----:B------:R-:W-:-:S05]  /*1ab0*/  UMOV UR4, UR5 ;  /* 0x0000000500047c82 */ /* 0x000fca0008000000 */
.L_x_32:
[----:B------:R-:W-:Y:S01]  /*1ac0*/  ULEA UR33, UR4, UR6, 0x3 ;  /* 0x0000000604217291 */ /* 0x000fe2000f8e18ff */
[----:B--2---:R-:W-:Y:S01]  /*1ad0*/  @!P3 MOV R2, 0x4000 ;  /* 0x000040000002b802 */ /* 0x004fe20000000f00 */
[----:B--2-4-:R-:W-:Y:S10]  /*1ae0*/  @P0 BRA `(.L_x_27) ;  /* 0x00000000000c0947 */ /* 0x014ff40003800000 */
[----:B------:R-:W-:-:S04]  /*1af0*/  SHF.L.U32 R3, R12, 0x1f, RZ ;  /* 0x0000001f0c037819 */ /* 0x000fc800000006ff */
[----:B------:R-:W2:Y:S02]  /*1b00*/  SYNCS.PHASECHK.TRANS64.TRYWAIT P0, [UR33+0x60], R3 ;  /* 0x00006003ff0075a7 */ /* 0x000ea40008001121 */
[----:B--2---:R-:W-:Y:S05]  /*1b10*/  @!P0 BRA `(.L_x_28) ;  /* 0x0000007000ac8947 */ /* 0x004fea0003800000 */
.L_x_27:
[----:B------:R2:W-:Y:S01]  /*1b20*/  @!P3 SYNCS.ARRIVE.TRANS64 RZ, [UR33], R2 ;  /* 0x00000002ffffb9a7 */ /* 0x0005e20008000021 */
[----:B------:R-:W-:-:S04]  /*1b30*/  ULOP3.LUT UR5, UR25, 0x2, URZ, 0xfc, !UPT ;  /* 0x0000000219057892 */ /* 0x000fc8000f8efcff */
[----:B------:R-:W-:-:S09]  /*1b40*/  UISETP.NE.AND UP0, UPT, UR5, 0x2, UPT ;  /* 0x000000020500788c */ /* 0x000fd2000bf05270 */
[----:B------:R-:W-:Y:S05]  /*1b50*/  BRA.U UP0, `(.L_x_29) ;  /* 0x0000000100047547 */ /* 0x000fea000b800000 */
[----:B------:R-:W-:Y:S05]  /*1b60*/  BPT.TRAP 0x1 ;  /* 0x000000040000795c */ /* 0x000fea0000300000 */
.L_x_29:
[----:B------:R-:W-:Y:S04]  /*1b70*/  BSSY.RECONVERGENT B0, `(.L_x_30) ;  /* 0x0000003000007945 */ /* 0x000fe80003800200 */
[----:B------:R-:W-:Y:S05]  /*1b80*/  @P2 BRA `(.L_x_31) ;  /* 0x0000000000042947 */ /* 0x000fea0003800000 */
[----:B------:R-:W-:Y:S05]  /*1b90*/  BPT.TRAP 0x1 ;  /* 0x000000040000795c */ /* 0x000fea0000300000 */
.L_x_31:
[----:B------:R-:W-:Y:S05]  /*1ba0*/  BSYNC.RECONVERGENT B0 ;  /* 0x0000000000007941 */ /* 0x000fea0003800200 */
.L_x_30:
[----:B------:R-:W-:Y:S02]  /*1bb0*/  UIADD3 UR5, UPT, UPT, UR4, 0x1, URZ ;  /* 0x0000000104057890 */ /* 0x000fe4000fffe0ff */
[----:B------:R-:W-:Y:S02]  /*1bc0*/  UIADD3 UR16, UP1, UPT, UR28, 0x80, URZ ;  /* 0x000000801c107890 */ /* 0x000fe4000ff3e0ff */
[----:B------:R-:W-:Y:S02]  /*1bd0*/  UISETP.NE.AND UP0, UPT, UR5, 0xc, UPT ;  /* 0x0000000c0500788c */ /* 0x000fe4000bf05270 */
[----:B------:R-:W-:Y:S02]  /*1be0*/  USHF.L.U32 UR34, UR7, 0x6, URZ ;  /* 0x0000000607227899 */ /* 0x000fe400080006ff */
[----:B------:R-:W-:Y:S02]  /*1bf0*/  USEL UR9, URZ, 0x1, UP0 ;  /* 0x00000001ff097887 */ /* 0x000fe40008000000 */
[----:B------:R-:W-:-:S02]  /*1c00*/  USEL UR5, UR5, URZ, UP0 ;  /* 0x000000ff05057287 */ /* 0x000fc40008000000 */
[----:B------:R-:W-:Y:S02]  /*1c10*/  UIADD3 UR14, UP0, UPT, UR28, 0x180, URZ ;  /* 0x000001801c0e7890 */ /* 0x000fe4000ff1e0ff */
[----:B------:R-:W-:Y:S01]  /*1c20*/  ULEA UR8, UR5, UR6, 0x3 ;  /* 0x0000000605087291 */ /* 0x000fe2000f8e18ff */
[----:B------:R-:W-:Y:S01]  /*1c30*/  LOP3.LUT R12, R12, UR9, RZ, 0x3c, !PT ;  /* 0x000000090c0c7c12 */ /* 0x000fe2000f8e3cff */
[----:B------:R-:W-:Y:S02]  /*1c40*/  UIADD3.X UR17, UPT, UPT, URZ, UR29, URZ, UP1, !UPT ;  /* 0x0000001dff117290 */ /* 0x000fe40008ffe4ff */
[----:B------:R-:W-:Y:S01]  /*1c50*/  UIADD3.X UR15, UPT, UPT, URZ, UR29, URZ, UP0, !UPT ;  /* 0x0000001dff0f7290 */ /* 0x000fe200087fe4ff */
[----:B-1----:R-:W-:Y:S01]  /*1c60*/  SHF.L.U32 R0, R12, 0x1f, RZ ;  /* 0x0000001f0c007819 */ /* 0x002fe200000006ff */
[----:B------:R-:W-:Y:S01]  /*1c70*/  UMOV UR18, 0x0 ;  /* 0x0000000000127882 */ /* 0x000fe20000000000 */
[----:B------:R-:W-:Y:S01]  /*1c80*/  UMOV UR19, 0x10000000 ;  /* 0x1000000000137882 */ /* 0x000fe20000000000 */
[----:B------:R-:W-:Y:S01]  /*1c90*/  UMOV UR12, UR36 ;  /* 0x00000024000c7c82 */ /* 0x000fe20008000000 */
[----:B------:R3:W4:Y:S01]  /*1ca0*/  SYNCS.PHASECHK.TRANS64.TRYWAIT P0, [UR8+0x60], R0 ;  /* 0x00006000ff0075a7 */ /* 0x0007220008001108 */
[----:B------:R-:W-:Y:S01]  /*1cb0*/  USHF.L.U32 UR8, UR4, 0xd, URZ ;  /* 0x0000000d04087899 */ /* 0x000fe200080006ff */
[----:B------:R-:W-:-:S02]  /*1cc0*/  UMOV UR9, UR33 ;  /* 0x0000002100097c82 */ /* 0x000fc40008000000 */
[----:B------:R-:W-:Y:S01]  /*1cd0*/  UMOV UR4, 0x30000 ;  /* 0x0003000000047882 */ /* 0x000fe20000000000 */
[----:B------:R-:W-:Y:S02]  /*1ce0*/  ULOP3.LUT UR32, UR8, UR21, URZ, 0xfc, !UPT ;  /* 0x0000001508207292 */ /* 0x000fe4000f8efcff */
[----:B------:R-:W-:Y:S02]  /*1cf0*/  UIADD3 UR8, UPT, UPT, UR6, 0x20400, UR8 ;  /* 0x0002040006087890 */ /* 0x000fe4000fffe008 */
[----:B------:R-:W-:Y:S01]  /*1d00*/  UIADD3 UR32, UPT, UPT, UR6, 0x8400, UR32 ;  /* 0x0000840006207890 */ /* 0x000fe2000fffe020 */
[----:B------:R-:W-:Y:S01]  /*1d10*/  UMOV UR10, UR34 ;  /* 0x00000022000a7c82 */ /* 0x000fe20008000000 */
[----:B------:R-:W-:Y:S01]  /*1d20*/  UIADD3 UR7, UPT, UPT, UR7, 0x1, URZ ;  /* 0x0000000107077890 */ /* 0x000fe2000fffe0ff */
[----:B------:R-:W-:-:S03]  /*1d30*/  UMOV UR13, UR24 ;  /* 0x00000018000d7c82 */ /* 0x000fc60008000000 */
[----:B------:R-:W-:-:S03]  /*1d40*/  UISETP.NE.AND UP0, UPT, UR7, UR24, UPT ;  /* 0x000000180700728c */ /* 0x000fc6000bf05270 */
[----:B------:R1:W-:Y:S01]  /*1d50*/  UTMALDG.3D.MULTICAST [UR32], [UR16], UR4, desc[UR18] ;  /* 0x00001220100073b4 */ /* 0x0003e20008011804 */
[----:B------:R3:W-:Y:S01]  /*1d60*/  UTMALDG.3D [UR8], [UR14], desc[UR18] ;  /* 0x000012080e0075b4 */ /* 0x0007e20008011000 */
[----:B-1----:R-:W-:-:S04]  /*1d70*/  UMOV UR4, UR5 ;  /* 0x0000000500047c82 */ /* 0x002fc80008000000 */
[----:B---3--:R-:W-:Y:S05]  /*1d80*/  BRA.U UP0, `(.L_x_32) ;  /* 0xfffffffd004c7547 */ /* 0x008fea000b83ffff */
.L_x_26:
[----:B------:R-:W-:Y:S01]  /*1d90*/  ULEA UR4, UR5, UR6, 0x3 ;  /* 0x0000000605047291 */ /* 0x000fe2000f8e18ff */
[----:B-1----:R-:W-:Y:S01]  /*1da0*/  SHF.L.U32 R0, R12, 0x1f, RZ ;  /* 0x0000001f0c007819 */ /* 0x002fe200000006ff */
[----:B------:R-:W-:Y:S01]  /*1db0*/  @!P1 SYNCS.ARRIVE.TRANS64.A1T0 RZ, [UR6+0xe8], RZ ;  /* 0x0000e8ffffff99a7 */ /* 0x000fe20008100006 */
[----:B------:R-:W-:-:S06]  /*1dc0*/  UISETP.GT.AND UP0, UPT, UR41, UR40, UPT ;  /* 0x000000282900728c */ /* 0x000fcc000bf04270 */
[----:B--2-4-:R1:W2:Y:S03]  /*1dd0*/  SYNCS.PHASECHK.TRANS64.TRYWAIT P0, [UR4+0x60], R0 ;  /* 0x00006000ff0075a7 */ /* 0x0142a60008001104 */
[----:B------:R-:W-:Y:S05]  /*1de0*/  BRA.U !UP0, `(.L_x_33) ;  /* 0x0000000108c07547 */ /* 0x000fea000b800000 */
[----:B------:R-:W-:Y:S01]  /*1df0*/  UIADD3 UR26, UPT, UPT, UR43, UR13, URZ ;  /* 0x0000000d2b1a7290 */ /* 0x000fe2000fffe0ff */
[----:B------:R-:W-:-:S11]  /*1e00*/  UMOV UR4, UR5 ;  /* 0x0000000500047c82 */ /* 0x000fd60008000000 */
.L_x_39:
[----:B------:R-:W-:Y:S01]  /*1e10*/  ULEA UR17, UR4, UR6, 0x3 ;  /* 0x0000000604117291 */ /* 0x000fe2000f8e18ff */
[----:B--2---:R-:W-:Y:S01]  /*1e20*/  @!P3 MOV R2, 0x4000 ;  /* 0x000040000002b802 */ /* 0x004fe20000000f00 */
[----:B--2-4-:R-:W-:Y:S10]  /*1e30*/  @P0 BRA `(.L_x_34) ;  /* 0x00000000000c0947 */ /* 0x014ff40003800000 */
[----:B------:R-:W-:-:S04]  /*1e40*/  SHF.L.U32 R3, R12, 0x1f, RZ ;  /* 0x0000001f0c037819 */ /* 0x000fc800000006ff */
[----:B------:R-:W2:Y:S02]  /*1e50*/  SYNCS.PHASECHK.TRANS64.TRYWAIT P0, [UR17+0x60], R3 ;  /* 0x00006003ff0075a7 */ /* 0x000ea40008001111 */
[----:B--2---:R-:W-:Y:S05]  /*1e60*/  @!P0 BRA `(.L_x_35) ;  /* 0x0000006c00f08947 */ /* 0x004fea0003800000 */
.L_x_34:
[----:B------:R2:W-:Y:S01]  /*1e70*/  @!P3 SYNCS.ARRIVE.TRANS64 RZ, [UR17], R2 ;  /* 0x00000002ffffb9a7 */ /* 0x0005e20008000011 */
[----:B------:R-:W-:-:S04]  /*1e80*/  ULOP3.LUT UR5, UR25, 0x2, URZ, 0xfc, !UPT ;  /* 0x0000000219057892 */ /* 0x000fc8000f8efcff */
[----:B------:R-:W-:-:S09]  /*1e90*/  UISETP.NE.AND UP0, UPT, UR5, 0x2, UPT ;  /* 0x000000020500788c */ /* 0x000fd2000bf05270 */
[----:B------:R-:W-:Y:S05]  /*1ea0*/  BRA.U UP0, `(.L_x_36) ;  /* 0x0000000100047547 */ /* 0x000fea000b800000 */
[----:B------:R-:W-:Y:S05]  /*1eb0*/  BPT.TRAP 0x1 ;  /* 0x000000040000795c */ /* 0x000fea0000300000 */
.L_x_36:
[----:B------:R-:W-:Y:S04]  /*1ec0*/  BSSY.RECONVERGENT B0, `(.L_x_37) ;  /* 0x0000003000007945 */ /* 0x000fe80003800200 */
[----:B------:R-:W-:Y:S05]  /*1ed0*/  @P2 BRA `(.L_x_38) ;  /* 0x0000000000042947 */ /* 0x000fea0003800000 */
[----:B------:R-:W-:Y:S05]  /*1ee0*/  BPT.TRAP 0x1 ;  /* 0x000000040000795c */ /* 0x000fea0000300000 */
.L_x_38:
[----:B------:R-:W-:Y:S05]  /*1ef0*/  BSYNC.RECONVERGENT B0 ;  /* 0x0000000000007941 */ /* 0x000fea0003800200 */
.L_x_37:
[----:B------:R-:W-:Y:S02]  /*1f00*/  UIADD3 UR5, UPT, UPT, UR4, 0x1, URZ ;  /* 0x0000000104057890 */ /* 0x000fe4000fffe0ff */
[----:B------:R-:W-:Y:S02]  /*1f10*/  UIADD3 UR14, UP1, UPT, UR28, 0x80, URZ ;  /* 0x000000801c0e7890 */ /* 0x000fe4000ff3e0ff */
[----:B------:R-:W-:Y:S02]  /*1f20*/  UISETP.NE.AND UP0, UPT, UR5, 0xc, UPT ;  /* 0x0000000c0500788c */ /* 0x000fe4000bf05270 */
[----:B------:R-:W-:Y:S02]  /*1f30*/  USHF.L.U32 UR18, UR13, 0x6, URZ ;  /* 0x000000060d127899 */ /* 0x000fe400080006ff */
[----:B------:R-:W-:Y:S02]  /*1f40*/  USEL UR8, URZ, 0x1, UP0 ;  /* 0x00000001ff087887 */ /* 0x000fe40008000000 */
[----:B------:R-:W-:-:S02]  /*1f50*/  USEL UR5, UR5, URZ, UP0 ;  /* 0x000000ff05057287 */ /* 0x000fc40008000000 */
[----:B------:R-:W-:Y:S02]  /*1f60*/  UIADD3 UR22, UP0, UPT, UR28, 0x180, URZ ;  /* 0x000001801c167890 */ /* 0x000fe4000ff1e0ff */
[----:B------:R-:W-:Y:S01]  /*1f70*/  LOP3.LUT R12, R12, UR8, RZ, 0x3c, !PT ;  /* 0x000000080c0c7c12 */ /* 0x000fe2000f8e3cff */
[----:B------:R-:W-:Y:S02]  /*1f80*/  USHF.L.U32 UR8, UR4, 0xd, URZ ;  /* 0x0000000d04087899 */ /* 0x000fe400080006ff */
[----:B------:R-:W-:Y:S01]  /*1f90*/  ULEA UR7, UR5, UR6, 0x3 ;  /* 0x0000000605077291 */ /* 0x000fe2000f8e18ff */
[----:B-1----:R-:W-:Y:S01]  /*1fa0*/  SHF.L.U32 R0, R12, 0x1f, RZ ;  /* 0x0000001f0c007819 */ /* 0x002fe200000006ff */
[----:B------:R-:W-:Y:S02]  /*1fb0*/  ULOP3.LUT UR16, UR8, UR21, URZ, 0xfc, !UPT ;  /* 0x0000001508107292 */ /* 0x000fe4000f8efcff */
[----:B------:R-:W-:Y:S02]  /*1fc0*/  UIADD3.X UR15, UPT, UPT, URZ, UR29, URZ, UP1, !UPT ;  /* 0x0000001dff0f7290 */ /* 0x000fe40008ffe4ff */
[----:B------:R-:W-:-:S02]  /*1fd0*/  UIADD3 UR16, UPT, UPT, UR6, 0x8400, UR16 ;  /* 0x0000840006107890 */ /* 0x000fc4000fffe010 */
[----:B------:R-:W-:Y:S01]  /*1fe0*/  UIADD3 UR8, UPT, UPT, UR6, 0x20400, UR8 ;  /* 0x0002040006087890 */ /* 0x000fe2000fffe008 */
[----:B------:R3:W4:Y:S01]  /*1ff0*/  SYNCS.PHASECHK.TRANS64.TRYWAIT P0, [UR7+0x60], R0 ;  /* 0x00006000ff0075a7 */ /* 0x0007220008001107 */
[----:B------:R-:W-:Y:S01]  /*2000*/  UIADD3.X UR23, UPT, UPT, URZ, UR29, URZ, UP0, !UPT ;  /* 0x0000001dff177290 */ /* 0x000fe200087fe4ff */
[----:B------:R-:W-:Y:S01]  /*2010*/  UMOV UR4, 0x30000 ;  /* 0x0003000000047882 */ /* 0x000fe20000000000 */
[----:B------:R-:W-:Y:S01]  /*2020*/  UMOV UR30, 0x0 ;  /* 0x00000000001e7882 */ /* 0x000fe20000000000 */
[----:B------:R-:W-:Y:S01]  /*2030*/  UMOV UR31, 0x10000000 ;  /* 0x10000000001f7882 */ /* 0x000fe20000000000 */
[----:B------:R-:W-:Y:S01]  /*2040*/  UMOV UR19, UR35 ;  /* 0x0000002300137c82 */ /* 0x000fe20008000000 */
[----:B------:R-:W-:Y:S01]  /*2050*/  UMOV UR20, UR36 ;  /* 0x0000002400147c82 */ /* 0x000fe20008000000 */
[----:B------:R-:W-:Y:S01]  /*2060*/  UMOV UR12, UR36 ;  /* 0x00000024000c7c82 */ /* 0x000fe20008000000 */
[----:B------:R-:W-:Y:S01]  /*2070*/  UMOV UR9, UR17 ;  /* 0x0000001100097c82 */ /* 0x000fe20008000000 */
[----:B------:R-:W-:Y:S01]  /*2080*/  UMOV UR10, UR18 ;  /* 0x00000012000a7c82 */ /* 0x000fe20008000000 */
[----:B------:R1:W-:Y:S01]  /*2090*/  UTMALDG.3D.MULTICAST [UR16], [UR14], UR4, desc[UR30] ;  /* 0x00001e100e0073b4 */ /* 0x0003e20008011804 */
[----:B------:R-:W-:-:S04]  /*20a0*/  UIADD3 UR13, UPT, UPT, UR13, 0x1, URZ ;  /* 0x000000010d0d7890 */ /* 0x000fc8000fffe0ff */
[----:B------:R-:W-:Y:S01]  /*20b0*/  UISETP.NE.AND UP0, UPT, UR13, UR26, UPT ;  /* 0x0000001a0d00728c */ /* 0x000fe2000bf05270 */
[----:B------:R3:W-:Y:S01]  /*20c0*/  UTMALDG.3D [UR8], [UR22], desc[UR30] ;  /* 0x00001e08160075b4 */ /* 0x0007e20008011000 */
[----:B-1----:R-:W-:-:S07]  /*20d0*/  UMOV UR4, UR5 ;  /* 0x0000000500047c82 */ /* 0x002fce0008000000 */
[----:B---3--:R-:W-:Y:S05]  /*20e0*/  BRA.U UP0, `(.L_x_39) ;  /* 0xfffffffd00487547 */ /* 0x008fea000b83ffff */
.L_x_33:
[C---:B------:R-:W-:Y:S01]  /*20f0*/  LEA R3, R11.reuse, UR6, 0x3 ;  /* 0x000000060b037c11 */ /* 0x040fe2000f8e18ff */
[----:B------:R-:W-:Y:S01]  /*2100*/  NOP ;  /* 0x0000000000007918 */ /* 0x000fe20000000000 */
[----:B-1----:R-:W-:Y:S02]  /*2110*/  SHF.L.U32 R0, R10, 0x1f, RZ ;  /* 0x0000001f0a007819 */ /* 0x002fe400000006ff */
[----:B------:R-:W-:Y:S02]  /*2120*/  LEA R5, R11, UR6, 0x4 ;  /* 0x000000060b057c11 */ /* 0x000fe4000f8e20ff */
[----:B--2-4-:R-:W1:Y:S02]  /*2130*/  SYNCS.PHASECHK.TRANS64.TRYWAIT P0, [R3+URZ+0xf0], R0 ;  /* 0x0000f000030075a7 */ /* 0x014e6400080011ff */
[----:B-1----:R-:W-:Y:S05]  /*2140*/  @!P0 BRA `(.L_x_40) ;  /* 0x0000006c00508947 */ /* 0x002fea0003800000 */
.L_x_125:
[----:B------:R-:W2:Y:S01]  /*2150*/  LDS.128 R4, [R5+0x180] ;  /* 0x0001800005047984 */ /* 0x000ea20000000c00 */
[----:B------:R-:W-:Y:S01]  /*2160*/  UISETP.GE.AND UP0, UPT, UR42, 0x1, UPT ;  /* 0x000000012a00788c */ /* 0x000fe2000bf06270 */
[----:B------:R-:W-:Y:S01]  /*2170*/  @!PT LDS RZ, [RZ] ;  /* 0x00000000fffff984 */ /* 0x000fe20000000800 */
[----:B------:R-:W-:Y:S01]  /*2180*/  @!PT LDS RZ, [RZ] ;  /* 0x00000000fffff984 */ /* 0x000fe20000000800 */
[----:B------:R-:W-:Y:S01]  /*2190*/  @!PT LDS RZ, [RZ] ;  /* 0x00000000fffff984 */ /* 0x000fe20000000800 */
[----:B------:R-:W-:Y:S01]  /*21a0*/  @!PT LDS RZ, [RZ] ;  /* 0x00000000fffff984 */ /* 0x000fe20000000800 */
[----:B------:R3:W-:Y:S06]  /*21b0*/  MEMBAR.ALL.CTA ;  /* 0x0000000000007992 */ /* 0x0007ec0000008000 */
[----:B---3--:R-:W3:Y:S01]  /*21c0*/  FENCE.VIEW.ASYNC.S ;  /* 0x00000000000073c6 */ /* 0x008ee20000000000 */
[----:B--2---:R-:W-:-:S13]  /*21d0*/  LOP3.LUT P0, RZ, R6, 0x1, RZ, 0xc0, !PT ;  /* 0x0000000106ff7812 */ /* 0x004fda000780c0ff */
[----:B---3--:R-:W-:Y:S01]  /*21e0*/  VOTEU.ANY UP1, P0 ;  /* 0x0000000000ff7886 */ /* 0x008fe20000020100 */
[----:B------:R-:W-:-:S13]  /*21f0*/  PLOP3.LUT P0, PT, PT, PT, UP1, 0x80, 0x8 ;  /* 0x000000000008781c */ /* 0x000fda0003f0f018 */
[----:B-1----:R-:W-:Y:S02]  /*2200*/  @P0 LOP3.LUT R0, R5, 0xffff, RZ, 0xc0, !PT ;  /* 0x0000ffff05000812 */ /* 0x002fe400078ec0ff */
[----:B------:R-:W-:Y:S02]  /*2210*/  @P0 MOV R2, R4 ;  /* 0x0000000400020202 */ /* 0x000fe40000000f00 */
[----:B------:R-:W-:Y:S01]  /*2220*/  @P0 R2UR UR7, R0 ;  /* 0x00000000000702ca */ /* 0x000fe200000e0000 */
[----:B------:R-:W-:Y:S01]  /*2230*/  VIADD R0, R3, 0x100 ;  /* 0x0000010003007836 */ /* 0x000fe20000000000 */
[----:B------:R-:W-:Y:S02]  /*2240*/  @P0 SHF.R.U32.HI R4, RZ, 0x10, R5 ;  /* 0x00000010ff040819 */ /* 0x000fe40000011605 */
[----:B------:R-:W-:Y:S02]  /*2250*/  @P0 R2UR UR8, R2 ;  /* 0x00000000020802ca */ /* 0x000fe400000e0000 */
[----:B------:R-:W-:-:S02]  /*2260*/  PRMT R0, RZ, 0x654, R0 ;  /* 0x00000654ff007816 */ /* 0x000fc40000000000 */
[----:B------:R-:W-:Y:S02]  /*2270*/  @P0 R2UR UR4, R4 ;  /* 0x00000000040402ca */ /* 0x000fe400000e0000 */
[----:B------:R1:W-:Y:S03]  /*2280*/  SYNCS.ARRIVE.TRANS64.RED.A1T0 RZ, [R0+URZ], RZ ;  /* 0x000000ff00ff79a7 */ /* 0x0003e600081004ff */
[----:B------:R-:W-:-:S04]  /*2290*/  @UP1 UMOV UR27, UR7 ;  /* 0x00000007001b1c82 */ /* 0x000fc80008000000 */
[----:B------:R-:W-:-:S04]  /*22a0*/  @UP1 UMOV UR37, UR8 ;  /* 0x0000000800251c82 */ /* 0x000fc80008000000 */
[----:B------:R-:W-:Y:S01]  /*22b0*/  @UP1 UMOV UR36, UR4 ;  /* 0x0000000400241c82 */ /* 0x000fe20008000000 */
[----:B------:R-:W-:Y:S05]  /*22c0*/  BRA.U !UP0, `(.L_x_41) ;  /* 0x0000000108d47547 */ /* 0x000fea000b800000 */
[----:B------:R-:W2:Y:S01]  /*22d0*/  LDCU.128 UR12, c[0x0][0xb10] ;  /* 0x00016200ff0c77ac */ /* 0x000ea20008000c00 */
[----:B------:R-:W3:Y:S01]  /*22e0*/  LDCU UR26, c[0x0][0xb20] ;  /* 0x00016400ff1a77ac */ /* 0x000ee20008000800 */
[----:B------:R-:W4:Y:S01]  /*22f0*/  LDCU UR20, c[0x0][0xb0c] ;  /* 0x00016180ff1477ac */ /* 0x000f220008000800 */
[----:B------:R-:W1:Y:S01]  /*2300*/  LDCU.64 UR10, c[0x0][0xb28] ;  /* 0x00016500ff0a77ac */ /* 0x000e620008000a00 */
[----:B------:R-:W-:Y:S02]  /*2310*/  UISETP.NE.AND UP3, UPT, UR42, 0x1, UPT ;  /* 0x000000012a00788c */ /* 0x000fe4000bf65270 */
[----:B--2---:R-:W-:Y:S02]  /*2320*/  UIMAD.WIDE.U32 UR16, UR38, UR15, URZ ;  /* 0x0000000f261072a5 */ /* 0x004fe4000f8e00ff */
[----:B------:R-:W-:Y:S02]  /*2330*/  UIMAD.WIDE.U32 UR8, UR39, UR12, URZ ;  /* 0x0000000c270872a5 */ /* 0x000fe4000f8e00ff */
[----:B------:R-:W-:-:S02]  /*2340*/  UISETP.NE.AND UP0, UPT, UR14, 0x1, UPT ;  /* 0x000000010e00788c */ /* 0x000fc4000bf05270 */
[----:B------:R-:W-:Y:S01]  /*2350*/  UIMAD.WIDE.U32 UR22, UR27, UR15, URZ ;  /* 0x0000000f1b1672a5 */ /* 0x000fe2000f8e00ff */
[----:B------:R-:W-:Y:S02]  /*2360*/  UMOV UR16, UR17 ;  /* 0x0000001100107c82 */ /* 0x000fe40008000000 */
[----:B------:R-:W-:Y:S01]  /*2370*/  UMOV UR8, UR9 ;  /* 0x0000000900087c82 */ /* 0x000fe20008000000 */
[----:B---3--:R-:W-:Y:S02]  /*2380*/  USHF.R.U32.HI UR16, URZ, UR26, UR16 ;  /* 0x0000001aff107299 */ /* 0x008fe40008011610 */
[----:B----4-:R-:W-:Y:S02]  /*2390*/  UISETP.NE.AND UP2, UPT, UR20, 0x1, UPT ;  /* 0x000000011400788c */ /* 0x010fe4000bf45270 */
[----:B------:R-:W-:Y:S02]  /*23a0*/  USHF.R.U32.HI UR8, URZ, UR13, UR8 ;  /* 0x0000000dff087299 */ /* 0x000fe40008011608 */
[----:B------:R-:W-:-:S02]  /*23b0*/  USEL UR7, UR38, UR16, !UP0 ;  /* 0x0000001026077287 */ /* 0x000fc4000c000000 */
[----:B------:R-:W-:Y:S02]  /*23c0*/  USEL UR8, UR39, UR8, !UP2 ;  /* 0x0000000827087287 */ /* 0x000fe4000d000000 */
[----:B-1----:R-:W-:Y:S01]  /*23d0*/  UIMAD.WIDE.U32 UR16, UR7, UR10, URZ ;  /* 0x0000000a071072a5 */ /* 0x002fe2000f8e00ff */
[----:B------:R-:W-:Y:S01]  /*23e0*/  UMOV UR4, UR23 ;  /* 0x0000001700047c82 */ /* 0x000fe20008000000 */
[----:B------:R-:W-:Y:S02]  /*23f0*/  UIMAD.WIDE.U32 UR18, UR37, UR12, URZ ;  /* 0x0000000c251272a5 */ /* 0x000fe4000f8e00ff */
[----:B------:R-:W-:-:S03]  /*2400*/  UIMAD.WIDE.U32 UR22, UR8, UR10, URZ ;  /* 0x0000000a081672a5 */ /* 0x000fc6000f8e00ff */
[----:B------:R-:W-:Y:S01]  /*2410*/  UMOV UR16, UR17 ;  /* 0x0000001100107c82 */ /* 0x000fe20008000000 */
[----:B------:R-:W-:Y:S02]  /*2420*/  USHF.R.U32.HI UR4, URZ, UR26, UR4 ;  /* 0x0000001aff047299 */ /* 0x000fe40008011604 */
[----:B------:R-:W-:Y:S01]  /*2430*/  @UP3 USHF.R.U32.HI UR7, URZ, UR11, UR16 ;  /* 0x0000000bff073299 */ /* 0x000fe20008011610 */
[----:B------:R-:W-:Y:S01]  /*2440*/  UMOV UR18, UR19 ;  /* 0x0000001300127c82 */ /* 0x000fe20008000000 */
[----:B------:R-:W-:Y:S01]  /*2450*/  UMOV UR22, UR23 ;  /* 0x0000001700167c82 */ /* 0x000fe20008000000 */
[----:B------:R-:W-:Y:S02]  /*2460*/  USHF.R.U32.HI UR13, URZ, UR13, UR18 ;  /* 0x0000000dff0d7299 */ /* 0x000fe40008011612 */
[----:B------:R-:W-:Y:S02]  /*2470*/  USEL UR4, UR27, UR4, !UP0 ;  /* 0x000000041b047287 */ /* 0x000fe4000c000000 */
[----:B------:R-:W-:-:S02]  /*2480*/  @UP3 USHF.R.U32.HI UR8, URZ, UR11, UR22 ;  /* 0x0000000bff083299 */ /* 0x000fc40008011616 */
[----:B------:R-:W-:Y:S02]  /*2490*/  UIMAD UR9, UR42, UR7, URZ ;  /* 0x000000072a0972a4 */ /* 0x000fe4000f8e02ff */
[----:B------:R-:W-:Y:S02]  /*24a0*/  USEL UR7, UR37, UR13, !UP2 ;  /* 0x0000000d25077287 */ /* 0x000fe4000d000000 */
[----:B------:R-:W-:Y:S02]  /*24b0*/  UIMAD UR12, UR42, UR8, URZ ;  /* 0x000000082a0c72a4 */ /* 0x000fe4000f8e02ff */
[----:B------:R-:W-:Y:S02]  /*24c0*/  UISETP.GE.AND UP0, UPT, UR4, UR9, UPT ;  /* 0x000000090400728c */ /* 0x000fe4000bf06270 */
[----:B------:R-:W-:Y:S02]  /*24d0*/  UIMAD.WIDE.U32 UR16, UR4, UR10, URZ ;  /* 0x0000000a041072a5 */ /* 0x000fe4000f8e00ff */
[----:B------:R-:W-:-:S02]  /*24e0*/  UISETP.GE.OR UP0, UPT, UR7, UR12, UP0 ;  /* 0x0000000c0700728c */ /* 0x000fc40008706670 */
        /* <DEDUP_REMOVED lines=19> */
.L_x_41:
[----:B------:R-:W2:Y:S02]  /*2620*/  LDCU UR4, c[0x0][0xb30] ;  /* 0x00016600ff0477ac */ /* 0x000ea40008000800 */
[----:B--2---:R-:W-:-:S09]  /*2630*/  UISETP.NE.AND UP0, UPT, UR4, 0x1, UPT ;  /* 0x000000010400788c */ /* 0x004fd2000bf05270 */
[----:B------:R-:W-:Y:S05]  /*2640*/  BRA.U UP0, `(.L_x_42) ;  /* 0x0000000100447547 */ /* 0x000fea000b800000 */
[----:B------:R-:W2:Y:S01]  /*2650*/  LDCU.128 UR12, c[0x0][0xb10] ;  /* 0x00016200ff0c77ac */ /* 0x000ea20008000c00 */
[----:B------:R-:W3:Y:S01]  /*2660*/  LDCU UR16, c[0x0][0xb0c] ;  /* 0x00016180ff1077ac */ /* 0x000ee20008000800 */
[----:B------:R-:W4:Y:S01]  /*2670*/  LDCU UR17, c[0x0][0xb20] ;  /* 0x00016400ff1177ac */ /* 0x000f220008000800 */
[----:B--2---:R-:W-:Y:S02]  /*2680*/  UIMAD.WIDE.U32 UR10, UR37, UR12, URZ ;  /* 0x0000000c250a72a5 */ /* 0x004fe4000f8e00ff */
[----:B------:R-:W-:Y:S02]  /*2690*/  UIMAD.WIDE.U32 UR8, UR27, UR15, URZ ;  /* 0x0000000f1b0872a5 */ /* 0x000fe4000f8e00ff */
[----:B---3--:R-:W-:Y:S02]  /*26a0*/  UISETP.NE.AND UP2, UPT, UR16, 0x1, UPT ;  /* 0x000000011000788c */ /* 0x008fe4000bf45270 */
[----:B------:R-:W-:Y:S01]  /*26b0*/  UISETP.NE.AND UP0, UPT, UR14, 0x1, UPT ;  /* 0x000000010e00788c */ /* 0x000fe2000bf05270 */
[----:B------:R-:W-:-:S02]  /*26c0*/  UMOV UR7, UR11 ;  /* 0x0000000b00077c82 */ /* 0x000fc40008000000 */
[----:B------:R-:W-:Y:S01]  /*26d0*/  UMOV UR4, UR9 ;  /* 0x0000000900047c82 */ /* 0x000fe20008000000 */
[----:B------:R-:W-:Y:S02]  /*26e0*/  USHF.R.U32.HI UR7, URZ, UR13, UR7 ;  /* 0x0000000dff077299 */ /* 0x000fe40008011607 */
[----:B----4-:R-:W-:Y:S02]  /*26f0*/  USHF.R.U32.HI UR4, URZ, UR17, UR4 ;  /* 0x00000011ff047299 */ /* 0x010fe40008011604 */
[----:B------:R-:W-:Y:S02]  /*2700*/  USEL UR7, UR37, UR7, !UP2 ;  /* 0x0000000725077287 */ /* 0x000fe4000d000000 */
[----:B------:R-:W-:-:S04]  /*2710*/  USEL UR4, UR27, UR4, !UP0 ;  /* 0x000000041b047287 */ /* 0x000fc8000c000000 */
[----:B------:R-:W-:Y:S02]  /*2720*/  UIADD3 UR8, UPT, UPT, UR7, -UR4, URZ ;  /* 0x8000000407087290 */ /* 0x000fe4000fffe0ff */
[----:B------:R-:W-:Y:S02]  /*2730*/  UIADD3 UR4, UPT, UPT, -UR7, UR4, URZ ;  /* 0x0000000407047290 */ /* 0x000fe4000fffe1ff */
[----:B------:R-:W-:Y:S02]  /*2740*/  UIMAD UR27, UR8, UR14, UR27 ;  /* 0x0000000e081b72a4 */ /* 0x000fe4000f8e021b */
[----:B------:R-:W-:-:S12]  /*2750*/  UIMAD UR37, UR4, UR16, UR37 ;  /* 0x00000010042572a4 */ /* 0x000fd8000f8e0225 */
.L_x_42:
[----:B------:R-:W-:Y:S01]  /*2760*/  VIADD R11, R11, 0x1 ;  /* 0x000000010b0b7836 */ /* 0x000fe20000000000 */
[----:B------:R-:W-:Y:S01]  /*2770*/  R2UR UR4, R160 ;  /* 0x00000000a00472ca */ /* 0x000fe200000e0000 */
[----:B------:R-:W-:Y:S01]  /*2780*/  UIADD3 UR20, UPT, UPT, UR27, UR63, URZ ;  /* 0x0000003f1b147290 */ /* 0x000fe2000fffe0ff */
[----:B------:R-:W-:Y:S02]  /*2790*/  PLOP3.LUT P1, PT, PT, PT, PT, 0x80, 0x8 ;  /* 0x000000000008781c */ /* 0x000fe40003f2f070 */
[----:B------:R-:W-:-:S04]  /*27a0*/  ISETP.NE.AND P0, PT, R11, 0x2, PT ;  /* 0x000000020b00780c */ /* 0x000fc80003f05270 */
[----:B------:R-:W-:Y:S02]  /*27b0*/  SEL R3, RZ, 0x1, P0 ;  /* 0x00000001ff037807 */ /* 0x000fe40000000000 */
[----:B------:R-:W-:Y:S02]  /*27c0*/  SEL R11, R11, RZ, P0 ;  /* 0x000000ff0b0b7207 */ /* 0x000fe40000000000 */
[----:B------:R-:W-:Y:S01]  /*27d0*/  LOP3.LUT R10, R10, R3, RZ, 0x3c, !PT ;  /* 0x000000030a0a7212 */ /* 0x000fe200078e3cff */
[----:B------:R-:W-:Y:S01]  /*27e0*/  UIADD3 UR16, UPT, UPT, UR37, UR4, URZ ;  /* 0x0000000425107290 */ /* 0x000fe2000fffe0ff */
[----:B------:R-:W-:Y:S11]  /*27f0*/  BRA.U UP1, `(.L_x_43) ;  /* 0xfffffff101407547 */ /* 0x000ff6000b83ffff */
[----:B------:R-:W-:Y:S01]  /*2800*/  UIADD3 UR7, UPT, UPT, UR6, 0x60, URZ ;  /* 0x0000006006077890 */ /* 0x000fe2000fffe0ff */
[----:B------:R-:W-:-:S03]  /*2810*/  SHF.L.U32 R3, R12, 0x1f, RZ ;  /* 0x0000001f0c037819 */ /* 0x000fc600000006ff */
[----:B------:R-:W-:-:S09]  /*2820*/  ULEA UR4, UR5, UR7, 0x3 ;  /* 0x0000000705047291 */ /* 0x000fd2000f8e18ff */
[----:B------:R-:W2:Y:S02]  /*2830*/  SYNCS.PHASECHK.TRANS64.TRYWAIT P0, [UR4], R3 ;  /* 0x00000003ff0075a7 */ /* 0x000ea40008001104 */
[----:B--2---:R-:W-:Y:S05]  /*2840*/  @!P0 BRA `(.L_x_44) ;  /* 0x0000006400a48947 */ /* 0x004fea0003800000 */
.L_x_127:
[----:B------:R-:W-:-:S04]  /*2850*/  UIADD3 UR4, UPT, UPT, UR5, 0x1, URZ ;  /* 0x0000000105047890 */ /* 0x000fc8000fffe0ff */
[----:B------:R-:W-:-:S04]  /*2860*/  UISETP.NE.AND UP0, UPT, UR4, 0xc, UPT ;  /* 0x0000000c0400788c */ /* 0x000fc8000bf05270 */
[----:B------:R-:W-:Y:S02]  /*2870*/  USEL UR6, URZ, 0x1, UP0 ;  /* 0x00000001ff067887 */ /* 0x000fe40008000000 */
[----:B------:R-:W-:-:S04]  /*2880*/  USEL UR4, UR4, URZ, UP0 ;  /* 0x000000ff04047287 */ /* 0x000fc80008000000 */
[----:B------:R-:W-:Y:S01]  /*2890*/  ULEA UR5, UR4, UR7, 0x3 ;  /* 0x0000000704057291 */ /* 0x000fe2000f8e18ff */
[----:B------:R-:W-:-:S04]  /*28a0*/  LOP3.LUT R2, R12, UR6, RZ, 0x3c, !PT ;  /* 0x000000060c027c12 */ /* 0x000fc8000f8e3cff */
[----:B-1----:R-:W-:-:S04]  /*28b0*/  SHF.L.U32 R3, R2, 0x1f, RZ ;  /* 0x0000001f02037819 */ /* 0x002fc800000006ff */
[----:B------:R-:W1:Y:S02]  /*28c0*/  SYNCS.PHASECHK.TRANS64.TRYWAIT P0, [UR5], R3 ;  /* 0x00000003ff0075a7 */ /* 0x000e640008001105 */
[----:B-1----:R-:W-:Y:S05]  /*28d0*/  @!P0 BRA `(.L_x_45) ;  /* 0x0000006400988947 */ /* 0x002fea0003800000 */
.L_x_129:
        /* <DEDUP_REMOVED lines=9> */
.L_x_131:
        /* <DEDUP_REMOVED lines=9> */
.L_x_133:
        /* <DEDUP_REMOVED lines=9> */
.L_x_135:
        /* <DEDUP_REMOVED lines=9> */
.L_x_137:
        /* <DEDUP_REMOVED lines=9> */
.L_x_139:
        /* <DEDUP_REMOVED lines=9> */
.L_x_141:
        /* <DEDUP_REMOVED lines=9> */
.L_x_143:
        /* <DEDUP_REMOVED lines=9> */
.L_x_145:
        /* <DEDUP_REMOVED lines=9> */
.L_x_147:
[----:B------:R-:W-:-:S04]  /*2df0*/  UIADD3 UR4, UPT, UPT, UR4, 0x1, URZ ;  /* 0x0000000104047890 */ /* 0x000fc8000fffe0ff */
[----:B------:R-:W-:-:S04]  /*2e00*/  UISETP.NE.AND UP0, UPT, UR4, 0xc, UPT ;  /* 0x0000000c0400788c */ /* 0x000fc8000bf05270 */
[----:B------:R-:W-:Y:S02]  /*2e10*/  USEL UR5, URZ, 0x1, UP0 ;  /* 0x00000001ff057887 */ /* 0x000fe40008000000 */
[----:B------:R-:W-:-:S04]  /*2e20*/  USEL UR4, UR4, URZ, UP0 ;  /* 0x000000ff04047287 */ /* 0x000fc80008000000 */
[----:B------:R-:W-:Y:S01]  /*2e30*/  ULEA UR4, UR4, UR7, 0x3 ;  /* 0x0000000704047291 */ /* 0x000fe2000f8e18ff */
[----:B-1----:R-:W-:-:S04]  /*2e40*/  LOP3.LUT R3, R2, UR5, RZ, 0x3c, !PT ;  /* 0x0000000502037c12 */ /* 0x002fc8000f8e3cff */
[----:B------:R-:W-:Y:S01]  /*2e50*/  SHF.L.U32 R3, R3, 0x1f, RZ ;  /* 0x0000001f03037819 */ /* 0x000fe200000006ff */
[----:B------:R-:W-:-:S07]  /*2e60*/  IMAD.U32 R0, RZ, RZ, UR4 ;  /* 0x00000004ff007e24 */ /* 0x000fce000f8e00ff */
.L_x_55:
[----:B-1----:R1:W2:Y:S02]  /*2e70*/  SYNCS.PHASECHK.TRANS64.TRYWAIT P0, [R0+URZ], R3 ;  /* 0x00000003000075a7 */ /* 0x0022a400080011ff */
[----:B--2---:R-:W-:Y:S05]  /*2e80*/  @!P0 NANOSLEEP.SYNCS 0x989680 ;  /* 0x009896800000895d */ /* 0x004fea0003900000 */
[----:B------:R-:W2:Y:S02]  /*2e90*/  @!P0 SYNCS.PHASECHK.TRANS64 P0, [R0+URZ], R3 ;  /* 0x00000003000085a7 */ /* 0x000ea400080010ff */
[----:B--2---:R-:W-:Y:S05]  /*2ea0*/  @P0 EXIT ;  /* 0x000000000000094d */ /* 0x004fea0003800000 */
[----:B------:R-:W-:Y:S05]  /*2eb0*/  BRA `(.L_x_55) ;  /* 0xfffffffc00ec7947 */ /* 0x000fea000383ffff */
.L_x_23:
[----:B------:R-:W-:-:S04]  /*2ec0*/  UISETP.NE.AND UP0, UPT, UR45, URZ, UPT ;  /* 0x000000ff2d00728c */ /* 0x000fc8000bf05270 */
[----:B------:R-:W-:-:S09]  /*2ed0*/  UISETP.NE.OR UP0, UPT, UR17, 0x1, UP0 ;  /* 0x000000011100788c */ /* 0x000fd20008705670 */
[----:B------:R-:W-:Y:S05]  /*2ee0*/  BRA.U UP0, `(.L_x_56) ;  /* 0x0000000500487547 */ /* 0x000fea000b800000 */
[----:B------:R-:W-:Y:S01]  /*2ef0*/  ISETP.GE.U32.AND P2, PT, R0, 0x2, PT ;  /* 0x000000020000780c */ /* 0x000fe20003f46070 */
[----:B------:R-:W-:Y:S01]  /*2f00*/  IMAD.MOV.U32 R12, RZ, RZ, 0x1 ;  /* 0x00000001ff0c7424 */ /* 0x000fe200078e00ff */
[----:B------:R-:W-:Y:S02]  /*2f10*/  CS2R R10, SRZ ;  /* 0x00000000000a7805 */ /* 0x000fe4000001ff00 */
[----:B------:R-:W-:Y:S01]  /*2f20*/  CS2R R8, SRZ ;  /* 0x0000000000087805 */ /* 0x000fe2000001ff00 */
[----:B------:R-:W-:Y:S01]  /*2f30*/  UMOV UR6, 0x400 ;  /* 0x0000040000067882 */ /* 0x000fe20000000000 */
[----:B------:R-:W-:Y:S01]  /*2f40*/  UMOV UR5, URZ ;  /* 0x000000ff00057c82 */ /* 0x000fe20008000000 */
[----:B------:R-:W-:-:S12]  /*2f50*/  ULEA UR6, UR45, UR6, 0x18 ;  /* 0x000000062d067291 */ /* 0x000fd8000f8ec0ff */
.L_x_60:
[----:B------:R-:W-:Y:S02]  /*2f60*/  LEA R2, R8, UR6, 0x3 ;  /* 0x0000000608027c11 */ /* 0x000fe4000f8e18ff */
[----:B------:R-:W-:-:S03]  /*2f70*/  SHF.L.U32 R5, R9, 0x1f, RZ ;  /* 0x0000001f09057819 */ /* 0x000fc600000006ff */
[----:B------:R-:W-:Y:S01]  /*2f80*/  VIADD R4, R2, 0x160 ;  /* 0x0000016002047836 */ /* 0x000fe20000000000 */
[----:B------:R-:W1:Y:S02]  /*2f90*/  SYNCS.PHASECHK.TRANS64.TRYWAIT P0, [R2+URZ+0x150], R5 ;  /* 0x00015005020075a7 */ /* 0x000e6400080011ff */
[----:B-1----:R-:W-:Y:S05]  /*2fa0*/  @!P0 BRA `(.L_x_57) ;  /* 0x0000006000d48947 */ /* 0x002fea0003800000 */
.L_x_148:
[----:B------:R-:W-:Y:S01]  /*2fb0*/  ULEA UR4, UR5, UR6, 0x3 ;  /* 0x0000000605047291 */ /* 0x000fe2000f8e18ff */
[----:B------:R-:W-:Y:S02]  /*2fc0*/  PRMT R4, RZ, 0x654, R4 ;  /* 0x00000654ff047816 */ /* 0x000fe40000000004 */
[----:B-1----:R-:W-:Y:S01]  /*2fd0*/  SHF.L.U32 R5, R12, 0x1f, RZ ;  /* 0x0000001f0c057819 */ /* 0x002fe200000006ff */
[----:B------:R-:W-:Y:S01]  /*2fe0*/  UIADD3 UR7, UPT, UPT, UR4, 0xf0, URZ ;  /* 0x000000f004077890 */ /* 0x000fe2000fffe0ff */
[----:B------:R1:W-:Y:S05]  /*2ff0*/  SYNCS.ARRIVE.TRANS64.RED.A1T0 RZ, [R4+URZ], RZ ;  /* 0x000000ff04ff79a7 */ /* 0x0003ea00081004ff */
[----:B------:R-:W-:Y:S01]  /*3000*/  IMAD.U32 R7, RZ, RZ, UR7 ;  /* 0x00000007ff077e24 */ /* 0x000fe2000f8e00ff */
[----:B------:R-:W2:Y:S04]  /*3010*/  SYNCS.PHASECHK.TRANS64.TRYWAIT P0, [UR4+0x100], R5 ;  /* 0x00010005ff0075a7 */ /* 0x000ea80008001104 */
[----:B------:R-:W-:Y:S01]  /*3020*/  PRMT R6, R0, 0x654, R7 ;  /* 0x0000065400067816 */ /* 0x000fe20000000007 */
[----:B-1----:R-:W-:Y:S01]  /*3030*/  @!P2 IMAD.MOV.U32 R4, RZ, RZ, 0x10 ;  /* 0x00000010ff04a424 */ /* 0x002fe200078e00ff */
[----:B--2---:R-:W-:Y:S06]  /*3040*/  @!P0 BRA `(.L_x_58) ;  /* 0x0000006000c08947 */ /* 0x004fec0003800000 */
.L_x_150:
[----:B------:R-:W-:Y:S01]  /*3050*/  ULEA UR8, UR5, UR6, 0x4 ;  /* 0x0000000605087291 */ /* 0x000fe2000f8e20ff */
[----:B------:R-:W-:Y:S01]  /*3060*/  SEL R3, R6, R3, !P2 ;  /* 0x0000000306037207 */ /* 0x000fe20005000000 */
[----:B------:R-:W-:Y:S01]  /*3070*/  UIADD3 UR9, UPT, UPT, UR4, 0xf0, URZ ;  /* 0x000000f004097890 */ /* 0x000fe2000fffe0ff */
[----:B-1----:R-:W-:Y:S01]  /*3080*/  LEA R2, R11, UR6, 0x3 ;  /* 0x000000060b027c11 */ /* 0x002fe2000f8e18ff */
[----:B------:R-:W-:Y:S01]  /*3090*/  UIADD3 UR8, UPT, UPT, UR8, 0x180, URZ ;  /* 0x0000018008087890 */ /* 0x000fe2000fffe0ff */
[----:B------:R-:W-:Y:S01]  /*30a0*/  SHF.L.U32 R5, R10, 0x1f, RZ ;  /* 0x0000001f0a057819 */ /* 0x000fe200000006ff */
[----:B------:R1:W-:Y:S01]  /*30b0*/  @!P2 SYNCS.ARRIVE.TRANS64.RED RZ, [R3+URZ], R4 ;  /* 0x0000000403ffa9a7 */ /* 0x0003e200080004ff */
[----:B------:R-:W-:Y:S01]  /*30c0*/  UIADD3 UR4, UPT, UPT, UR5, 0x1, URZ ;  /* 0x0000000105047890 */ /* 0x000fe2000fffe0ff */
[----:B------:R-:W-:-:S03]  /*30d0*/  VIADD R8, R8, 0x1 ;  /* 0x0000000108087836 */ /* 0x000fc60000000000 */
[----:B------:R-:W-:Y:S02]  /*30e0*/  UISETP.NE.AND UP0, UPT, UR4, 0x2, UPT ;  /* 0x000000020400788c */ /* 0x000fe4000bf05270 */
[----:B------:R-:W-:Y:S06]  /*30f0*/  UGETNEXTWORKID.BROADCAST [UR8], [UR9] ;  /* 0x00000000080073ca */ /* 0x000fec0008000100 */
[----:B------:R-:W-:Y:S01]  /*3100*/  USEL UR7, URZ, 0x1, UP0 ;  /* 0x00000001ff077887 */ /* 0x000fe20008000000 */
[----:B------:R-:W-:Y:S01]  /*3110*/  ISETP.NE.AND P0, PT, R8, 0x2, PT ;  /* 0x000000020800780c */ /* 0x000fe20003f05270 */
[----:B------:R-:W-:Y:S01]  /*3120*/  USEL UR5, UR4, URZ, UP0 ;  /* 0x000000ff04057287 */ /* 0x000fe20008000000 */
[----:B------:R-:W2:Y:S03]  /*3130*/  SYNCS.PHASECHK.TRANS64.TRYWAIT P1, [R2+URZ+0xf0], R5 ;  /* 0x0000f005020075a7 */ /* 0x000ea600080211ff */
[----:B------:R-:W-:Y:S01]  /*3140*/  LOP3.LUT R12, R12, UR7, RZ, 0x3c, !PT ;  /* 0x000000070c0c7c12 */ /* 0x000fe2000f8e3cff */
[----:B-12---:R-:W-:Y:S07]  /*3150*/  @!P1 BRA `(.L_x_59) ;  /* 0x0000006000949947 */ /* 0x006fee0003800000 */
.L_x_151:
[C---:B------:R-:W-:Y:S01]  /*3160*/  LEA R4, R11.reuse, UR6, 0x4 ;  /* 0x000000060b047c11 */ /* 0x040fe2000f8e20ff */
[----:B-1----:R-:W-:Y:S01]  /*3170*/  VIADD R2, R2, 0x100 ;  /* 0x0000010002027836 */ /* 0x002fe20000000000 */
[----:B------:R-:W-:Y:S01]  /*3180*/  SEL R8, R8, RZ, P0 ;  /* 0x000000ff08087207 */ /* 0x000fe20000000000 */
[----:B------:R-:W-:-:S03]  /*3190*/  VIADD R11, R11, 0x1 ;  /* 0x000000010b0b7836 */ /* 0x000fc60000000000 */
[----:B------:R-:W1:Y:S01]  /*31a0*/  LDS.128 R4, [R4+0x180] ;  /* 0x0001800004047984 */ /* 0x000e620000000c00 */
[----:B------:R-:W-:Y:S02]  /*31b0*/  PRMT R2, RZ, 0x654, R2 ;  /* 0x00000654ff027816 */ /* 0x000fe40000000002 */
[C---:B------:R-:W-:Y:S01]  /*31c0*/  ISETP.NE.AND P1, PT, R11.reuse, 0x2, PT ;  /* 0x000000020b00780c */ /* 0x040fe20003f25270 */
[----:B------:R-:W-:Y:S01]  /*31d0*/  @!PT LDS RZ, [RZ] ;  /* 0x00000000fffff984 */ /* 0x000fe20000000800 */
[----:B------:R-:W-:Y:S01]  /*31e0*/  @!PT LDS RZ, [RZ] ;  /* 0x00000000fffff984 */ /* 0x000fe20000000800 */
[----:B------:R-:W-:Y:S01]  /*31f0*/  @!PT LDS RZ, [RZ] ;  /* 0x00000000fffff984 */ /* 0x000fe20000000800 */
[----:B------:R-:W-:Y:S01]  /*3200*/  @!PT LDS RZ, [RZ] ;  /* 0x00000000fffff984 */ /* 0x000fe20000000800 */
[----:B------:R2:W-:Y:S06]  /*3210*/  MEMBAR.ALL.CTA ;  /* 0x0000000000007992 */ /* 0x0005ec0000008000 */
[----:B--2---:R-:W2:Y:S01]  /*3220*/  FENCE.VIEW.ASYNC.S ;  /* 0x00000000000073c6 */ /* 0x004ea20000000000 */
[----:B------:R-:W-:Y:S01]  /*3230*/  SEL R11, R11, RZ, P1 ;  /* 0x000000ff0b0b7207 */ /* 0x000fe20000800000 */
[----:B--2---:R2:W-:Y:S01]  /*3240*/  SYNCS.ARRIVE.TRANS64.RED.A1T0 RZ, [R2+URZ], RZ ;  /* 0x000000ff02ff79a7 */ /* 0x0045e200081004ff */
[----:B-1----:R-:W-:-:S02]  /*3250*/  LOP3.LUT P3, RZ, R6, 0x1, RZ, 0xc0, !PT ;  /* 0x0000000106ff7812 */ /* 0x002fc4000786c0ff */
[----:B------:R-:W-:-:S04]  /*3260*/  SEL R5, RZ, 0x1, P1 ;  /* 0x00000001ff057807 */ /* 0x000fc80000800000 */
[----:B------:R-:W-:Y:S02]  /*3270*/  LOP3.LUT R10, R10, R5, RZ, 0x3c, !PT ;  /* 0x000000050a0a7212 */ /* 0x000fe400078e3cff */
[----:B--2---:R-:W-:-:S04]  /*3280*/  SEL R2, RZ, 0x1, P0 ;  /* 0x00000001ff027807 */ /* 0x004fc80000000000 */
[----:B------:R-:W-:Y:S01]  /*3290*/  LOP3.LUT R9, R9, R2, RZ, 0x3c, !PT ;  /* 0x0000000209097212 */ /* 0x000fe200078e3cff */
[----:B------:R-:W-:Y:S06]  /*32a0*/  @P3 BRA `(.L_x_60) ;  /* 0xfffffffc002c3947 */ /* 0x000fec000383ffff */
[----:B------:R-:W-:Y:S01]  /*32b0*/  ULEA UR4, UR5, UR6, 0x3 ;  /* 0x0000000605047291 */ /* 0x000fe2000f8e18ff */
[----:B------:R-:W-:-:S08]  /*32c0*/  SHF.L.U32 R3, R12, 0x1f, RZ ;  /* 0x0000001f0c037819 */ /* 0x000fd000000006ff */
[----:B------:R-:W1:Y:S02]  /*32d0*/  SYNCS.PHASECHK.TRANS64 P0, [UR4+0x100], R3 ;  /* 0x00010003ff0075a7 */ /* 0x000e640008001004 */
[----:B-1----:R-:W-:Y:S05]  /*32e0*/  @P0 BRA `(.L_x_61) ;  /* 0x0000000000080947 */ /* 0x002fea0003800000 */
[----:B------:R-:W1:Y:S02]  /*32f0*/  SYNCS.PHASECHK.TRANS64.TRYWAIT P0, [UR4+0x100], R3 ;  /* 0x00010003ff0075a7 */ /* 0x000e640008001104 */
[----:B-1----:R-:W-:Y:S05]  /*3300*/  @!P0 BRA `(.L_x_62) ;  /* 0x00000060003c8947 */ /* 0x002fea0003800000 */
.L_x_61:
[----:B------:R-:W-:-:S04]  /*3310*/  UIADD3 UR7, UPT, UPT, UR5, 0x1, URZ ;  /* 0x0000000105077890 */ /* 0x000fc8000fffe0ff */
[----:B------:R-:W-:-:S04]  /*3320*/  UISETP.NE.AND UP0, UPT, UR7, 0x2, UPT ;  /* 0x000000020700788c */ /* 0x000fc8000bf05270 */
[----:B------:R-:W-:Y:S02]  /*3330*/  USEL UR8, URZ, 0x1, UP0 ;  /* 0x00000001ff087887 */ /* 0x000fe40008000000 */
[----:B------:R-:W-:-:S04]  /*3340*/  USEL UR7, UR7, URZ, UP0 ;  /* 0x000000ff07077287 */ /* 0x000fc80008000000 */
[----:B------:R-:W-:Y:S01]  /*3350*/  ULEA UR7, UR7, UR6, 0x3 ;  /* 0x0000000607077291 */ /* 0x000fe2000f8e18ff */
[----:B-1----:R-:W-:-:S04]  /*3360*/  LOP3.LUT R3, R12, UR8, RZ, 0x3c, !PT ;  /* 0x000000080c037c12 */ /* 0x002fc8000f8e3cff */
[----:B------:R-:W-:-:S04]  /*3370*/  SHF.L.U32 R0, R3, 0x1f, RZ ;  /* 0x0000001f03007819 */ /* 0x000fc800000006ff */
[----:B------:R-:W1:Y:S02]  /*3380*/  SYNCS.PHASECHK.TRANS64 P0, [UR7+0x100], R0 ;  /* 0x00010000ff0075a7 */ /* 0x000e640008001007 */
[----:B-1----:R-:W-:Y:S05]  /*3390*/  @P0 EXIT ;  /* 0x000000000000094d */ /* 0x002fea0003800000 */
[----:B------:R-:W-:Y:S02]  /*33a0*/  SHF.L.U32 R3, R3, 0x1f, RZ ;  /* 0x0000001f03037819 */ /* 0x000fe400000006ff */
[----:B------:R-:W-:-:S07]  /*33b0*/  MOV R0, UR7 ;  /* 0x0000000700007c02 */ /* 0x000fce0008000f00 */
.L_x_63:
[----:B-1----:R1:W2:Y:S02]  /*33c0*/  SYNCS.PHASECHK.TRANS64.TRYWAIT P0, [R0+URZ+0x100], R3 ;  /* 0x00010003000075a7 */ /* 0x0022a400080011ff */
[----:B--2---:R-:W-:Y:S05]  /*33d0*/  @!P0 NANOSLEEP.SYNCS 0x989680 ;  /* 0x009896800000895d */ /* 0x004fea0003900000 */
[----:B------:R-:W2:Y:S02]  /*33e0*/  @!P0 SYNCS.PHASECHK.TRANS64 P0, [R0+URZ+0x100], R3 ;  /* 0x00010003000085a7 */ /* 0x000ea400080010ff */
[----:B--2---:R-:W-:Y:S05]  /*33f0*/  @P0 EXIT ;  /* 0x000000000000094d */ /* 0x004fea0003800000 */
[----:B------:R-:W-:Y:S05]  /*3400*/  BRA `(.L_x_63) ;  /* 0xfffffffc00ec7947 */ /* 0x000fea000383ffff */
.L_x_56:
[----:B------:R-:W-:Y:S05]  /*3410*/  BRA.U UP4, `(.L_x_64) ;  /* 0x0000000d04847547 */ /* 0x000fea000b800000 */
[----:B------:R-:W-:Y:S01]  /*3420*/  UMOV UR4, 0x40 ;  /* 0x0000004000047882 */ /* 0x000fe20000000000 */
[----:B------:R-:W-:Y:S01]  /*3430*/  NOP ;  /* 0x0000000000007918 */ /* 0x000fe20000000000 */
[----:B------:R-:W-:Y:S01]  /*3440*/  ULEA UR5, UR45, UR4, 0x18 ;  /* 0x000000042d057291 */ /* 0x000fe2000f8ec0ff */
[----:B------:R-:W-:Y:S02]  /*3450*/  UMOV UR6, 0x400 ;  /* 0x0000040000067882 */ /* 0x000fe40000000000 */
[----:B------:R-:W-:-:S06]  /*3460*/  ULEA UR6, UR45, UR6, 0x18 ;  /* 0x000000062d067291 */ /* 0x000fcc000f8ec0ff */
[----:B------:R-:W1:Y:S02]  /*3470*/  LDS.U8 R0, [UR5+0x1c] ;  /* 0x00001c05ff007984 */ /* 0x000e640008000000 */
[----:B-1----:R-:W-:-:S13]  /*3480*/  ISETP.NE.AND P0, PT, R0, RZ, PT ;  /* 0x000000ff0000720c */ /* 0x002fda0003f05270 */
[----:B------:R-:W-:Y:S05]  /*3490*/  @P0 BRA `(.L_x_65) ;  /* 0x0000000000580947 */ /* 0x000fea0003800000 */
[----:B------:R-:W-:-:S13]  /*34a0*/  ELECT P0, URZ, PT ;  /* 0x0000000000ff782f */ /* 0x000fda0003800000 */
[----:B------:R-:W-:Y:S05]  /*34b0*/  @!P0 BRA `(.L_x_66) ;  /* 0x0000000000608947 */ /* 0x000fea0003800000 */
[----:B------:R-:W-:Y:S01]  /*34c0*/  UMOV UR4, 0x10 ;  /* 0x0000001000047882 */ /* 0x000fe20000000000 */
[----:B------:R-:W-:Y:S01]  /*34d0*/  HFMA2 R0, -RZ, RZ, 0, 5.9604644775390625e-08 ;  /* 0x00000001ff007431 */ /* 0x000fe200000001ff */
[----:B------:R-:W-:-:S03]  /*34e0*/  MOV R3, 0xffff ;  /* 0x0000ffff00037802 */ /* 0x000fc60000000f00 */
[----:B------:R-:W-:Y:S04]  /*34f0*/  DEPBAR.LE SB1, 0x36 ;  /* 0x00009d800000791a */ /* 0x000fe80000000000 */
[----:B------:R-:W1:Y:S02]  /*3500*/  UTCATOMSWS.FIND_AND_SET.ALIGN UP0, UR4, UR4 ;  /* 0x00000004000475e3 */ /* 0x000e640008000800 */
[----:B-1----:R-:W-:Y:S01]  /*3510*/  MOV R4, UR4 ;  /* 0x0000000400047c02 */ /* 0x002fe20008000f00 */
[----:B------:R-:W-:Y:S06]  /*3520*/  BRA.U UP0, `(.L_x_67) ;  /* 0x0000000100187547 */ /* 0x000fec000b800000 */
.L_x_68:
[----:B------:R-:W-:Y:S05]  /*3530*/  NANOSLEEP 0x64 ;  /* 0x000000640000795d */ /* 0x000fea0003800000 */
[----:B------:R-:W-:-:S05]  /*3540*/  UMOV UR4, 0x10 ;  /* 0x0000001000047882 */ /* 0x000fca0000000000 */
[----:B------:R-:W-:Y:S04]  /*3550*/  DEPBAR.LE SB1, 0x36 ;  /* 0x00009d800000791a */ /* 0x000fe80000000000 */
[----:B------:R-:W1:Y:S02]  /*3560*/  UTCATOMSWS.FIND_AND_SET.ALIGN UP0, UR4, UR4 ;  /* 0x00000004000475e3 */ /* 0x000e640008000800 */
[----:B-1----:R-:W-:Y:S01]  /*3570*/  MOV R4, UR4 ;  /* 0x0000000400047c02 */ /* 0x002fe20008000f00 */
[----:B------:R-:W-:Y:S05]  /*3580*/  BRA.U !UP0, `(.L_x_68) ;  /* 0xfffffffd08e87547 */ /* 0x000fea000b83ffff */
.L_x_67:
[-C--:B------:R-:W-:Y:S02]  /*3590*/  SHF.L.U32 R3, R3, R4.reuse, RZ ;  /* 0x0000000403037219 */ /* 0x080fe400000006ff */
[----:B------:R-:W-:Y:S01]  /*35a0*/  SHF.L.U32 R0, R0, R4, RZ ;  /* 0x0000000400007219 */ /* 0x000fe200000006ff */
[----:B------:R-:W-:Y:S02]  /*35b0*/  IMAD.SHL.U32 R4, R4, 0x20, RZ ;  /* 0x0000002004047824 */ /* 0x000fe400078e00ff */
[----:B------:R1:W-:Y:S04]  /*35c0*/  ATOMS.OR RZ, [UR5+0x14], R3 ;  /* 0x00001403ffff798c */ /* 0x0003e8000b000005 */
[----:B------:R1:W-:Y:S04]  /*35d0*/  ATOMS.OR RZ, [UR5+0x18], R0 ;  /* 0x00001800ffff798c */ /* 0x0003e8000b000005 */
[----:B------:R1:W-:Y:S01]  /*35e0*/  STS [UR6+0x1a0], R4 ;  /* 0x0001a004ff007988 */ /* 0x0003e20008000806 */
[----:B------:R-:W-:Y:S05]  /*35f0*/  BRA `(.L_x_66) ;  /* 0x0000000000107947 */ /* 0x000fea0003800000 */
.L_x_65:
[----:B------:R-:W-:Y:S02]  /*3600*/  MOV R0, 0xffffffff ;  /* 0xffffffff00007802 */ /* 0x000fe40000000f00 */
[----:B------:R-:W-:-:S03]  /*3610*/  MOV R4, 0x3640 ;  /* 0x0000364000047802 */ /* 0x000fc60000000f00 */
[----:B------:R1:W-:Y:S04]  /*3620*/  STS [UR6+0x1a0], R0 ;  /* 0x0001a000ff007988 */ /* 0x0003e80008000806 */
[----:B-1---5:R-:W-:Y:S05]  /*3630*/  CALL.REL.NOINC `($__internal_1_$__cuda_sm10x_tcgen05_guardrail_trap_phase_invalid_during_alloc) ;  /* 0x0000006000fc7944 */ /* 0x022fea0003c00000 */
.L_x_66:
[----:B------:R-:W-:Y:S05]  /*3640*/  WARPSYNC.ALL ;  /* 0x0000000000007948 */ /* 0x000fea0003800000 */
[----:B------:R-:W2:Y:S01]  /*3650*/  S2UR UR4, SR_CgaCtaId ;  /* 0x00000000000479c3 */ /* 0x000ea20000008800 */
[----:B------:R-:W-:Y:S01]  /*3660*/  UMOV UR17, 0x400 ;  /* 0x0000040000117882 */ /* 0x000fe20000000000 */
[----:B------:R-:W-:-:S06]  /*3670*/  NOP ;  /* 0x0000000000007918 */ /* 0x000fcc0000000000 */
[----:B------:R-:W-:Y:S06]  /*3680*/  BAR.ARV 0x6, 0xa0 ;  /* 0x0182800000007b1d */ /* 0x000fec0000002000 */
[----:B------:R-:W3:Y:S01]  /*3690*/  LDCU UR5, c[0x0][0x38c] ;  /* 0x00007180ff0577ac */ /* 0x000ee20008000800 */
[----:B------:R-:W-:Y:S01]  /*36a0*/  LOP3.LUT R2, R2, 0xffff, RZ, 0xc0, !PT ;  /* 0x0000ffff02027812 */ /* 0x000fe200078ec0ff */
[----:B------:R-:W-:Y:S01]  /*36b0*/  IMAD.MOV.U32 R11, RZ, RZ, 0x1 ;  /* 0x00000001ff0b7424 */ /* 0x000fe200078e00ff */
[----:B------:R-:W-:Y:S01]  /*36c0*/  CS2R R8, SRZ ;  /* 0x0000000000087805 */ /* 0x000fe2000001ff00 */
[----:B------:R-:W4:Y:S01]  /*36d0*/  LDCU UR8, c[0x0][0x38c] ;  /* 0x00007180ff0877ac */ /* 0x000f220008000800 */
[----:B------:R-:W-:Y:S01]  /*36e0*/  R2UR UR19, R2 ;  /* 0x00000000021372ca */ /* 0x000fe200000e0000 */
[----:B------:R-:W-:Y:S01]  /*36f0*/  IMAD.MOV.U32 R10, RZ, RZ, RZ ;  /* 0x000000ffff0a7224 */ /* 0x000fe200078e00ff */
[----:B------:R-:W-:Y:S01]  /*3700*/  UMOV UR23, URZ ;  /* 0x000000ff00177c82 */ /* 0x000fe20008000000 */
[----:B------:R-:W-:Y:S01]  /*3710*/  UMOV UR14, URZ ;  /* 0x000000ff000e7c82 */ /* 0x000fe20008000000 */
[----:B--2---:R-:W-:Y:S01]  /*3720*/  ULEA UR17, UR4, UR17, 0x18 ;  /* 0x0000001104117291 */ /* 0x004fe2000f8ec0ff */
[----:B------:R-:W-:Y:S01]  /*3730*/  UMOV UR26, 0x0 ;  /* 0x00000000001a7882 */ /* 0x000fe20000000000 */
[----:B------:R-:W-:-:S02]  /*3740*/  UMOV UR27, 0x8200490 ;  /* 0x08200490001b7882 */ /* 0x000fc40000000000 */
[----:B------:R-:W-:Y:S02]  /*3750*/  UIADD3 UR6, UPT, UPT, UR17, 0x8400, URZ ;  /* 0x0000840011067890 */ /* 0x000fe4000fffe0ff */
[----:B------:R-:W-:Y:S02]  /*3760*/  UIADD3 UR7, UPT, UPT, UR17, 0x20400, URZ ;  /* 0x0002040011077890 */ /* 0x000fe4000fffe0ff */
[----:B---3--:R-:W-:Y:S01]  /*3770*/  UIADD3 UR5, UPT, UPT, UR5, 0x3f, URZ ;  /* 0x0000003f05057890 */ /* 0x008fe2000fffe0ff */
[----:B-1----:R-:W1:Y:S01]  /*3780*/  LDS R0, [UR17+0x1a0] ;  /* 0x0001a011ff007984 */ /* 0x002e620008000800 */
[----:B------:R-:W-:Y:S02]  /*3790*/  USHF.R.U32.HI UR6, URZ, 0x4, UR6 ;  /* 0x00000004ff067899 */ /* 0x000fe40008011606 */
[----:B------:R-:W-:Y:S02]  /*37a0*/  USHF.R.S32.HI UR4, URZ, 0x1f, UR5 ;  /* 0x0000001fff047899 */ /* 0x000fe40008011405 */
[----:B------:R-:W-:-:S02]  /*37b0*/  ULOP3.LUT UR6, UR6, 0x3fff, URZ, 0xc0, !UPT ;  /* 0x00003fff06067892 */ /* 0x000fc4000f8ec0ff */
[----:B------:R-:W-:Y:S02]  /*37c0*/  ULEA.HI UR4, UR4, UR5, URZ, 0x6 ;  /* 0x0000000504047291 */ /* 0x000fe4000f8f30ff */
[----:B------:R-:W-:Y:S02]  /*37d0*/  USHF.R.U32.HI UR5, URZ, 0x4, UR7 ;  /* 0x00000004ff057899 */ /* 0x000fe40008011607 */
[----:B------:R-:W-:Y:S02]  /*37e0*/  USHF.R.S32.HI UR28, URZ, 0x6, UR4 ;  /* 0x00000006ff1c7899 */ /* 0x000fe40008011404 */
[----:B------:R-:W-:Y:S02]  /*37f0*/  ULOP3.LUT UR5, UR5, 0x3fff, URZ, 0xc0, !UPT ;  /* 0x00003fff05057892 */ /* 0x000fe4000f8ec0ff */
[----:B------:R-:W-:Y:S02]  /*3800*/  UISETP.LT.AND UP0, UPT, UR28, 0x1, UPT ;  /* 0x000000011c00788c */ /* 0x000fe4000bf01270 */
[----:B------:R-:W-:-:S02]  /*3810*/  ULOP3.LUT UR20, UR6, 0x10000, URZ, 0xfc, !UPT ;  /* 0x0001000006147892 */ /* 0x000fc4000f8efcff */
[----:B------:R-:W-:Y:S02]  /*3820*/  USEL UR29, UR28, 0x1, !UP0 ;  /* 0x000000011c1d7887 */ /* 0x000fe4000c000000 */
[----:B------:R-:W-:Y:S02]  /*3830*/  ULOP3.LUT UR21, UR5, 0x10000, URZ, 0xfc, !UPT ;  /* 0x0001000005157892 */ /* 0x000fe4000f8efcff */
[----:B------:R-:W-:Y:S02]  /*3840*/  UIADD3 UR29, UPT, UPT, -UR29, URZ, URZ ;  /* 0x000000ff1d1d7290 */ /* 0x000fe4000fffe1ff */
[----:B----4-:R-:W-:Y:S01]  /*3850*/  UISETP.GE.AND UP4, UPT, UR8, 0x1, UPT ;  /* 0x000000010800788c */ /* 0x010fe2000bf86270 */
[----:B------:R-:W-:Y:S01]  /*3860*/  UMOV UR24, 0x0 ;  /* 0x0000000000187882 */ /* 0x000fe20000000000 */
[----:B------:R-:W-:Y:S01]  /*3870*/  UMOV UR25, 0x8200490 ;  /* 0x0820049000197882 */ /* 0x000fe20000000000 */
[----:B-1----:R-:W-:-:S15]  /*3880*/  R2UR UR30, R0 ;  /* 0x00000000001e72ca */ /* 0x002fde00000e0000 */
.L_x_75:
[----:B------:R-:W-:Y:S02]  /*3890*/  LEA R0, R10, UR17, 0x3 ;  /* 0x000000110a007c11 */ /* 0x000fe4000f8e18ff */
[----:B------:R-:W-:Y:S02]  /*38a0*/  SHF.L.U32 R5, R9, 0x1f, RZ ;  /* 0x0000001f09057819 */ /* 0x000fe400000006ff */
[----:B------:R-:W-:Y:S01]  /*38b0*/  PLOP3.LUT P0, PT, PT, PT, UP4, 0x80, 0x8 ;  /* 0x000000000008781c */ /* 0x000fe20003f0f048 */
[----:B------:R-:W-:Y:S01]  /*38c0*/  VIADD R3, R0, 0x100 ;  /* 0x0000010000037836 */ /* 0x000fe20000000000 */
[----:B-1----:R-:W1:Y:S02]  /*38d0*/  SYNCS.PHASECHK.TRANS64.TRYWAIT P1, [R0+URZ+0xf0], R5 ;  /* 0x0000f005000075a7 */ /* 0x002e6400080211ff */
[----:B-1-3--:R-:W-:Y:S09]  /*38e0*/  @!P1 BRA `(.L_x_69) ;  /* 0x0000005800dc9947 */ /* 0x00aff20003800000 */
.L_x_153:
[----:B------:R-:W-:Y:S01]  /*38f0*/  LEA R4, R10, UR17, 0x4 ;  /* 0x000000110a047c11 */ /* 0x000fe2000f8e20ff */
[----:B------:R-:W-:Y:S01]  /*3900*/  @UP4 ULEA UR4, UR14, UR17, 0x3 ;  /* 0x000000110e044291 */ /* 0x000fe2000f8e18ff */
[----:B------:R-:W-:Y:S01]  /*3910*/  PLOP3.LUT P2, PT, PT, PT, PT, 0x80, 0x8 ;  /* 0x000000000008781c */ /* 0x000fe20003f4f070 */
[----:B------:R-:W-:Y:S01]  /*3920*/  ULEA UR22, UR23, UR17, 0x3 ;  /* 0x0000001117167291 */ /* 0x000fe2000f8e18ff */
[----:B------:R-:W-:Y:S01]  /*3930*/  PRMT R3, RZ, 0x654, R3 ;  /* 0x00000654ff037816 */ /* 0x000fe20000000003 */
[----:B------:R-:W-:Y:S01]  /*3940*/  ULEA UR18, UR23, UR30, 0x7 ;  /* 0x0000001e17127291 */ /* 0x000fe2000f8e38ff */
[----:B-1----:R-:W1:Y:S01]  /*3950*/  LDS.128 R4, [R4+0x180] ;  /* 0x0001800004047984 */ /* 0x002e620000000c00 */
[----:B------:R-:W-:Y:S02]  /*3960*/  @P0 SHF.L.U32 R2, R8, 0x1f, RZ ;  /* 0x0000001f08020819 */ /* 0x000fe400000006ff */
[----:B------:R-:W-:Y:S01]  /*3970*/  SHF.L.U32 R0, R11, 0x1f, RZ ;  /* 0x0000001f0b007819 */ /* 0x000fe200000006ff */
[----:B------:R-:W-:Y:S01]  /*3980*/  @!PT LDS RZ, [RZ] ;  /* 0x00000000fffff984 */ /* 0x000fe20000000800 */
[----:B------:R-:W-:Y:S01]  /*3990*/  @!PT LDS RZ, [RZ] ;  /* 0x00000000fffff984 */ /* 0x000fe20000000800 */
[----:B------:R-:W-:Y:S01]  /*39a0*/  @!PT LDS RZ, [RZ] ;  /* 0x00000000fffff984 */ /* 0x000fe20000000800 */
[----:B------:R-:W-:Y:S01]  /*39b0*/  @!PT LDS RZ, [RZ] ;  /* 0x00000000fffff984 */ /* 0x000fe20000000800 */
[----:B------:R2:W-:Y:S06]  /*39c0*/  MEMBAR.ALL.CTA ;  /* 0x0000000000007992 */ /* 0x0005ec0000008000 */
[----:B--2---:R-:W2:Y:S02]  /*39d0*/  FENCE.VIEW.ASYNC.S ;  /* 0x00000000000073c6 */ /* 0x004ea40000000000 */
[----:B--2---:R2:W-:Y:S01]  /*39e0*/  SYNCS.ARRIVE.TRANS64.RED.A1T0 RZ, [R3+URZ], RZ ;  /* 0x000000ff03ff79a7 */ /* 0x0045e200081004ff */
[----:B------:R2:W3:Y:S01]  /*39f0*/  @P0 SYNCS.PHASECHK.TRANS64.TRYWAIT P2, [UR4], R2 ;  /* 0x00000002ff0005a7 */ /* 0x0004e20008041104 */
[----:B-1----:R-:W-:Y:S01]  /*3a00*/  LOP3.LUT P1, RZ, R6, 0x1, RZ, 0xc0, !PT ;  /* 0x0000000106ff7812 */ /* 0x002fe2000782c0ff */
[----:B------:R-:W1:Y:S02]  /*3a10*/  SYNCS.PHASECHK.TRANS64.TRYWAIT P0, [UR22+0x130], R0 ;  /* 0x00013000ff0075a7 */ /* 0x000e640008001116 */
[----:B-123--:R-:W-:Y:S10]  /*3a20*/  @!P0 BRA `(.L_x_70) ;  /* 0x0000005800a08947 */ /* 0x00eff40003800000 */
.L_x_155:
[----:B------:R-:W-:Y:S01]  /*3a30*/  IADD3 R10, PT, PT, R10, 0x1, RZ ;  /* 0x000000010a0a7810 */ /* 0x000fe20007ffe0ff */
[----:B------:R-:W-:Y:S06]  /*3a40*/  BRA.U !UP4, `(.L_x_71) ;  /* 0x000000010c987547 */ /* 0x000fec000b800000 */
[----:B------:R-:W-:Y:S01]  /*3a50*/  UPLOP3.LUT UP2, UPT, UPT, UPT, UPT, 0x40, 0x4 ;  /* 0x000000000004789c */ /* 0x000fe20003f4e870 */
[----:B------:R-:W-:Y:S01]  /*3a60*/  UMOV UR16, UR29 ;  /* 0x0000001d00107c82 */ /* 0x000fe20008000000 */
[----:B------:R-:W-:Y:S01]  /*3a70*/  UMOV UR15, UR28 ;  /* 0x0000001c000f7c82 */ /* 0x000fe20008000000 */
[----:B------:R-:W-:-:S08]  /*3a80*/  UMOV UR6, UR14 ;  /* 0x0000000e00067c82 */ /* 0x000fd00008000000 */
.L_x_74:
[----:B------:R-:W-:Y:S02]  /*3a90*/  UIADD3 UR16, UPT, UPT, UR16, 0x1, URZ ;  /* 0x0000000110107890 */ /* 0x000fe4000fffe0ff */
[----:B--2---:R-:W-:Y:S02]  /*3aa0*/  ULEA UR5, UR6, UR17, 0x3 ;  /* 0x0000001106057291 */ /* 0x004fe4000f8e18ff */
[----:B------:R-:W-:Y:S01]  /*3ab0*/  UISETP.NE.AND UP3, UPT, UR16, URZ, UPT ;  /* 0x000000ff1000728c */ /* 0x000fe2000bf65270 */
[----:B---3--:R-:W-:Y:S10]  /*3ac0*/  @P2 BRA `(.L_x_72) ;  /* 0x00000000000c2947 */ /* 0x008ff40003800000 */
[----:B-1----:R-:W-:Y:S04]  /*3ad0*/  SHF.L.U32 R3, R8, 0x1f, RZ ;  /* 0x0000001f08037819 */ /* 0x002fe800000006ff */
[----:B------:R-:W1:Y:S02]  /*3ae0*/  SYNCS.PHASECHK.TRANS64.TRYWAIT P0, [UR5], R3 ;  /* 0x00000003ff0075a7 */ /* 0x000e640008001105 */
[----:B-1----:R-:W-:Y:S05]  /*3af0*/  @!P0 BRA `(.L_x_73) ;  /* 0x0000005800848947 */ /* 0x002fea0003800000 */
.L_x_72:
[----:B------:R-:W-:Y:S01]  /*3b00*/  UISETP.NE.AND UP0, UPT, UR15, 0x1, UPT ;  /* 0x000000010f00788c */ /* 0x000fe2000bf05270 */
[----:B------:R-:W-:Y:S01]  /*3b10*/  PLOP3.LUT P2, PT, PT, PT, PT, 0x80, 0x8 ;  /* 0x000000000008781c */ /* 0x000fe20003f4f070 */
[----:B------:R-:W-:Y:S02]  /*3b20*/  UIADD3 UR4, UPT, UPT, UR6, 0x1, URZ ;  /* 0x0000000106047890 */ /* 0x000fe4000fffe0ff */
[----:B------:R-:W-:Y:S02]  /*3b30*/  ULEA UR12, UR6, UR21, 0x9 ;  /* 0x00000015060c7291 */ /* 0x000fe4000f8e48ff */
[----:B------:R-:W-:Y:S01]  /*3b40*/  UISETP.NE.AND UP1, UPT, UR4, 0xc, UPT ;  /* 0x0000000c0400788c */ /* 0x000fe2000bf25270 */
[----:B------:R-:W-:Y:S01]  /*3b50*/  PLOP3.LUT P0, PT, PT, PT, UP0, 0x80, 0x8 ;  /* 0x000000000008781c */ /* 0x000fe20003f0f008 */
[----:B------:R-:W-:Y:S02]  /*3b60*/  UIADD3 UR10, UPT, UPT, UR12, 0x2, URZ ;  /* 0x000000020c0a7890 */ /* 0x000fe4000fffe0ff */
[----:B------:R-:W-:Y:S02]  /*3b70*/  USEL UR7, URZ, 0x1, UP1 ;  /* 0x00000001ff077887 */ /* 0x000fe40008800000 */
[----:B------:R-:W-:Y:S02]  /*3b80*/  USEL UR14, UR4, URZ, UP1 ;  /* 0x000000ff040e7287 */ /* 0x000fe40008800000 */
[----:B------:R-:W-:Y:S02]  /*3b90*/  UIADD3 UR15, UPT, UPT, UR15, -0x1, URZ ;  /* 0xffffffff0f0f7890 */ /* 0x000fe4000fffe0ff */
[----:B------:R-:W-:Y:S01]  /*3ba0*/  @UP0 ULEA UR4, UR14, UR17, 0x3 ;  /* 0x000000110e040291 */ /* 0x000fe2000f8e18ff */
[----:B------:R-:W-:Y:S01]  /*3bb0*/  LOP3.LUT R8, R8, UR7, RZ, 0x3c, !PT ;  /* 0x0000000708087c12 */ /* 0x000fe2000f8e3cff */
[----:B------:R-:W-:Y:S01]  /*3bc0*/  UIADD3 UR7, UPT, UPT, UR5, 0x60, URZ ;  /* 0x0000006005077890 */ /* 0x000fe2000fffe0ff */
[----:B------:R-:W-:Y:S02]  /*3bd0*/  UMOV UR13, 0x80004020 ;  /* 0x80004020000d7882 */ /* 0x000fe40000000000 */
[----:B-1----:R-:W-:Y:S01]  /*3be0*/  @P0 SHF.L.U32 R0, R8, 0x1f, RZ ;  /* 0x0000001f08000819 */ /* 0x002fe200000006ff */
[----:B------:R-:W-:Y:S01]  /*3bf0*/  UMOV UR5, 0x80004020 ;  /* 0x8000402000057882 */ /* 0x000fe20000000000 */
[----:B------:R-:W-:Y:S01]  /*3c00*/  UMOV UR11, 0x80004020 ;  /* 0x80004020000b7882 */ /* 0x000fe20000000000 */
[----:B------:R-:W-:Y:S01]  /*3c10*/  UMOV UR9, 0x80004020 ;  /* 0x8000402000097882 */ /* 0x000fe20000000000 */
[----:B------:R2:W3:Y:S01]  /*3c20*/  @P0 SYNCS.PHASECHK.TRANS64.TRYWAIT P2, [UR4], R0 ;  /* 0x00000000ff0005a7 */ /* 0x0004e20008041104 */
[----:B------:R-:W-:Y:S03]  /*3c30*/  ULEA UR4, UR6, UR20, 0x9 ;  /* 0x0000001406047291 */ /* 0x000fe6000f8e48ff */
[----:B------:R-:W-:Y:S01]  /*3c40*/  UMOV UR6, UR14 ;  /* 0x0000000e00067c82 */ /* 0x000fe20008000000 */
[----:B------:R-:W-:Y:S05]  /*3c50*/  UIADD3 UR8, UPT, UPT, UR4, 0x2, URZ ;  /* 0x0000000204087890 */ /* 0x000fea000fffe0ff */
[----:B------:R2:W-:Y:S01]  /*3c60*/  UTCQMMA gdesc[UR4], gdesc[UR12], tmem[UR18], tmem[UR26], idesc[UR27], UP2 ;  /* 0x00ff1a0c040075ea */ /* 0x0005e20009000312 */
[----:B------:R-:W-:Y:S03]  /*3c70*/  UPLOP3.LUT UP2, UPT, UPT, UPT, UPT, 0x80, 0x8 ;  /* 0x000000000008789c */ /* 0x000fe60003f4f070 */
[----:B------:R2:W-:Y:S01]  /*3c80*/  UTCQMMA gdesc[UR8], gdesc[UR10], tmem[UR18], tmem[UR24], idesc[UR25], UPT ;  /* 0x00ff180a080075ea */ /* 0x0005e2000b800312 */
[----:B------:R2:W-:Y:S01]  /*3c90*/  UTCBAR.MULTICAST [UR7], URZ, UR19 ;  /* 0x000000ff070073e9 */ /* 0x0005e20008000813 */
[----:B------:R-:W-:Y:S06]  /*3ca0*/  BRA.U UP3, `(.L_x_74) ;  /* 0xfffffffd03787547 */ /* 0x000fec000b83ffff */
.L_x_71:
[----:B--2---:R-:W-:Y:S01]  /*3cb0*/  UIADD3 UR4, UPT, UPT, UR23, 0x1, URZ ;  /* 0x0000000117047890 */ /* 0x004fe2000fffe0ff */
[C---:B------:R-:W-:Y:S01]  /*3cc0*/  ISETP.NE.AND P0, PT, R10.reuse, 0x2, PT ;  /* 0x000000020a00780c */ /* 0x040fe20003f05270 */
[----:B------:R-:W-:Y:S02]  /*3cd0*/  UIADD3 UR5, UPT, UPT, UR22, 0x110, URZ ;  /* 0x0000011016057890 */ /* 0x000fe4000fffe0ff */
[----:B------:R-:W-:Y:S01]  /*3ce0*/  UISETP.NE.AND UP0, UPT, UR4, 0x4, UPT ;  /* 0x000000040400788c */ /* 0x000fe2000bf05270 */
[----:B-1----:R-:W-:Y:S02]  /*3cf0*/  SEL R0, RZ, 0x1, P0 ;  /* 0x00000001ff007807 */ /* 0x002fe40000000000 */
[----:B------:R-:W-:Y:S01]  /*3d00*/  SEL R10, R10, RZ, P0 ;  /* 0x000000ff0a0a7207 */ /* 0x000fe20000000000 */
[----:B------:R-:W-:Y:S01]  /*3d10*/  USEL UR6, URZ, 0x1, UP0 ;  /* 0x00000001ff067887 */ /* 0x000fe20008000000 */
[----:B------:R-:W-:Y:S01]  /*3d20*/  LOP3.LUT R9, R9, R0, RZ, 0x3c, !PT ;  /* 0x0000000009097212 */ /* 0x000fe200078e3cff */
[----:B------:R-:W-:Y:S01]  /*3d30*/  USEL UR23, UR4, URZ, UP0 ;  /* 0x000000ff04177287 */ /* 0x000fe20008000000 */
[----:B------:R1:W-:Y:S03]  /*3d40*/  UTCBAR [UR5], URZ ;  /* 0x000000ff050073e9 */ /* 0x0003e600080000ff */
[----:B------:R-:W-:Y:S01]  /*3d50*/  LOP3.LUT R11, R11, UR6, RZ, 0x3c, !PT ;  /* 0x000000060b0b7c12 */ /* 0x000fe2000f8e3cff */
[----:B------:R-:W-:Y:S07]  /*3d60*/  @P1 BRA `(.L_x_75) ;  /* 0xfffffff800c81947 */ /* 0x000fee000383ffff */
[----:B------:R-:W2:Y:S01]  /*3d70*/  S2UR UR8, SR_CgaCtaId ;  /* 0x00000000000879c3 */ /* 0x000ea20000008800 */
[----:B------:R-:W-:Y:S01]  /*3d80*/  ELECT P0, URZ, PT ;  /* 0x0000000000ff782f */ /* 0x000fe20003800000 */
[----:B------:R-:W-:Y:S01]  /*3d90*/  IMAD.MOV.U32 R0, RZ, RZ, 0x1 ;  /* 0x00000001ff007424 */ /* 0x000fe200078e00ff */
[----:B------:R-:W-:Y:S01]  /*3da0*/  UIADD3 UR17, UPT, UPT, UR17, 0x130, URZ ;  /* 0x0000013011117890 */ /* 0x000fe2000fffe0ff */
[----:B------:R-:W-:Y:S01]  /*3db0*/  SHF.L.U32 R3, R11, 0x1f, RZ ;  /* 0x0000001f0b037819 */ /* 0x000fe200000006ff */
[----:B------:R-:W-:-:S03]  /*3dc0*/  UMOV UR4, 0x40 ;  /* 0x0000004000047882 */ /* 0x000fc60000000000 */
[----:B------:R-:W-:Y:S01]  /*3dd0*/  UVIRTCOUNT.DEALLOC.SMPOOL 0x80 ;  /* 0x000000800000784c */ /* 0x000fe20000000000 */
[----:B--2---:R-:W-:Y:S02]  /*3de0*/  ULEA UR8, UR8, UR4, 0x18 ;  /* 0x0000000408087291 */ /* 0x004fe4000f8ec0ff */
[----:B------:R-:W-:-:S07]  /*3df0*/  ULEA UR4, UR23, UR17, 0x3 ;  /* 0x0000001117047291 */ /* 0x000fce000f8e18ff */
[----:B------:R2:W-:Y:S02]  /*3e00*/  @P0 STS.U8 [UR8+0x1c], R0 ;  /* 0x00001c00ff000988 */ /* 0x0005e40008000008 */
[----:B------:R-:W4:Y:S02]  /*3e10*/  SYNCS.PHASECHK.TRANS64.TRYWAIT P0, [UR4], R3 ;  /* 0x00000003ff0075a7 */ /* 0x000f240008001104 */
[----:B--2-4-:R-:W-:Y:S05]  /*3e20*/  @!P0 BRA `(.L_x_76) ;  /* 0x0000005400d08947 */ /* 0x014fea0003800000 */
.L_x_158:
[----:B------:R-:W-:-:S04]  /*3e30*/  UIADD3 UR4, UPT, UPT, UR23, 0x1, URZ ;  /* 0x0000000117047890 */ /* 0x000fc8000fffe0ff */
[----:B------:R-:W-:-:S04]  /*3e40*/  UISETP.NE.AND UP0, UPT, UR4, 0x4, UPT ;  /* 0x000000040400788c */ /* 0x000fc8000bf05270 */
[----:B------:R-:W-:Y:S02]  /*3e50*/  USEL UR6, URZ, 0x1, UP0 ;  /* 0x00000001ff067887 */ /* 0x000fe40008000000 */
[----:B------:R-:W-:-:S04]  /*3e60*/  USEL UR4, UR4, URZ, UP0 ;  /* 0x000000ff04047287 */ /* 0x000fc80008000000 */
[----:B-1----:R-:W-:Y:S01]  /*3e70*/  ULEA UR5, UR4, UR17, 0x3 ;  /* 0x0000001104057291 */ /* 0x002fe2000f8e18ff */
[----:B------:R-:W-:-:S04]  /*3e80*/  LOP3.LUT R2, R11, UR6, RZ, 0x3c, !PT ;  /* 0x000000060b027c12 */ /* 0x000fc8000f8e3cff */
[----:B--2---:R-:W-:-:S04]  /*3e90*/  SHF.L.U32 R3, R2, 0x1f, RZ ;  /* 0x0000001f02037819 */ /* 0x004fc800000006ff */
[----:B------:R-:W1:Y:S02]  /*3ea0*/  SYNCS.PHASECHK.TRANS64.TRYWAIT P0, [UR5], R3 ;  /* 0x00000003ff0075a7 */ /* 0x000e640008001105 */
[----:B-1----:R-:W-:Y:S05]  /*3eb0*/  @!P0 BRA `(.L_x_77) ;  /* 0x0000005400c48947 */ /* 0x002fea0003800000 */
.L_x_160:
        /* <DEDUP_REMOVED lines=9> */
.L_x_162:
[----:B------:R-:W-:-:S04]  /*3f50*/  UIADD3 UR4, UPT, UPT, UR4, 0x1, URZ ;  /* 0x0000000104047890 */ /* 0x000fc8000fffe0ff */
[----:B------:R-:W-:-:S04]  /*3f60*/  UISETP.NE.AND UP0, UPT, UR4, 0x4, UPT ;  /* 0x000000040400788c */ /* 0x000fc8000bf05270 */
[----:B------:R-:W-:Y:S02]  /*3f70*/  USEL UR5, URZ, 0x1, UP0 ;  /* 0x00000001ff057887 */ /* 0x000fe40008000000 */
[----:B------:R-:W-:-:S04]  /*3f80*/  USEL UR4, UR4, URZ, UP0 ;  /* 0x000000ff04047287 */ /* 0x000fc80008000000 */
[----:B------:R-:W-:Y:S01]  /*3f90*/  ULEA UR4, UR4, UR17, 0x3 ;  /* 0x0000001104047291 */ /* 0x000fe2000f8e18ff */
[----:B-1----:R-:W-:-:S04]  /*3fa0*/  LOP3.LUT R3, R2, UR5, RZ, 0x3c, !PT ;  /* 0x0000000502037c12 */ /* 0x002fc8000f8e3cff */
[----:B------:R-:W-:-:S04]  /*3fb0*/  SHF.L.U32 R3, R3, 0x1f, RZ ;  /* 0x0000001f03037819 */ /* 0x000fc800000006ff */
[----:B------:R-:W1:Y:S02]  /*3fc0*/  SYNCS.PHASECHK.TRANS64.TRYWAIT P0, [UR4], R3 ;  /* 0x00000003ff0075a7 */ /* 0x000e640008001104 */
[----:B-1----:R-:W-:Y:S05]  /*3fd0*/  @!P0 BRA `(.L_x_79) ;  /* 0x0000005400ac8947 */ /* 0x002fea0003800000 */
.L_x_164:
[----:B------:R-:W-:Y:S01]  /*3fe0*/  NOP ;  /* 0x0000000000007918 */ /* 0x000fe20000000000 */
[----:B-1----:R-:W1:Y:S01]  /*3ff0*/  LDS R0, [UR8+0x14] ;  /* 0x00001408ff007984 */ /* 0x002e620008000800 */
[----:B------:R-:W-:Y:S01]  /*4000*/  ULOP3.LUT UR4, UR30, 0xffff, URZ, 0xc0, !UPT ;  /* 0x0000ffff1e047892 */ /* 0x000fe2000f8ec0ff */
[----:B------:R-:W-:Y:S01]  /*4010*/  UMOV UR5, 0xffff ;  /* 0x0000ffff00057882 */ /* 0x000fe20000000000 */
[----:B------:R-:W-:Y:S02]  /*4020*/  UMOV UR6, 0x1 ;  /* 0x0000000100067882 */ /* 0x000fe40000000000 */
[----:B------:R-:W-:-:S04]  /*4030*/  USHF.R.U32.HI UR4, URZ, 0x5, UR4 ;  /* 0x00000005ff047899 */ /* 0x000fc80008011604 */
[----:B------:R-:W-:Y:S02]  /*4040*/  USHF.L.U32 UR5, UR5, UR4, URZ ;  /* 0x0000000405057299 */ /* 0x000fe400080006ff */
[----:B------:R-:W-:-:S04]  /*4050*/  USHF.L.U32 UR4, UR6, UR4, URZ ;  /* 0x0000000406047299 */ /* 0x000fc800080006ff */
[----:B-1----:R-:W-:-:S04]  /*4060*/  LOP3.LUT R0, R0, UR5, RZ, 0xc0, !PT ;  /* 0x0000000500007c12 */ /* 0x002fc8000f8ec0ff */
[----:B------:R-:W-:-:S13]  /*4070*/  ISETP.NE.AND P0, PT, R0, UR5, PT ;  /* 0x0000000500007c0c */ /* 0x000fda000bf05270 */
[----:B------:R-:W-:Y:S05]  /*4080*/  @P0 BRA `(.L_x_80) ;  /* 0x0000000000580947 */ /* 0x000fea0003800000 */
[----:B------:R-:W1:Y:S02]  /*4090*/  LDS R0, [UR8+0x18] ;  /* 0x00001808ff007984 */ /* 0x000e640008000800 */
[----:B-1----:R-:W-:-:S04]  /*40a0*/  LOP3.LUT R0, R0, UR4, RZ, 0xc0, !PT ;  /* 0x0000000400007c12 */ /* 0x002fc8000f8ec0ff */
[----:B------:R-:W-:-:S13]  /*40b0*/  ISETP.NE.AND P0, PT, R0, UR4, PT ;  /* 0x0000000400007c0c */ /* 0x000fda000bf05270 */
[----:B------:R-:W-:Y:S05]  /*40c0*/  @P0 BRA `(.L_x_81) ;  /* 0x00000000003c0947 */ /* 0x000fea0003800000 */
[----:B------:R-:W1:Y:S01]  /*40d0*/  S2R R2, SR_LANEID ;  /* 0x0000000000027919 */ /* 0x000e620000000000 */
[----:B------:R-:W-:Y:S01]  /*40e0*/  ULOP3.LUT UR5, URZ, UR5, URZ, 0x33, !UPT ;  /* 0x00000005ff057292 */ /* 0x000fe2000f8e33ff */
[----:B------:R-:W-:Y:S01]  /*40f0*/  LOP3.LUT R4, RZ, UR4, RZ, 0x33, !PT ;  /* 0x00000004ff047c12 */ /* 0x000fe2000f8e33ff */
[----:B------:R-:W-:Y:S02]  /*4100*/  VOTEU.ANY UR4, UPT, PT ;  /* 0x0000000000047886 */ /* 0x000fe400038e0100 */
[----:B------:R-:W-:Y:S01]  /*4110*/  UFLO.U32 UR4, UR4 ;  /* 0x00000004000472bd */ /* 0x000fe200080e0000 */
[----:B------:R-:W2:Y:S01]  /*4120*/  REDUX UR6, R4 ;  /* 0x00000000040673c4 */ /* 0x000ea20000000000 */
[----:B------:R-:W-:-:S06]  /*4130*/  IMAD.U32 R0, RZ, RZ, UR5 ;  /* 0x00000005ff007e24 */ /* 0x000fcc000f8e00ff */
[----:B------:R4:W-:Y:S01]  /*4140*/  UTCATOMSWS.AND URZ, UR5 ;  /* 0x0000000500ff79e3 */ /* 0x0009e20008000000 */
[----:B------:R-:W3:Y:S01]  /*4150*/  REDUX UR7, R0 ;  /* 0x00000000000773c4 */ /* 0x000ee20000000000 */
[----:B-1----:R-:W-:Y:S01]  /*4160*/  ISETP.EQ.U32.AND P0, PT, R2, UR4, PT ;  /* 0x0000000402007c0c */ /* 0x002fe2000bf02070 */
[----:B--2---:R-:W-:Y:S01]  /*4170*/  IMAD.U32 R2, RZ, RZ, UR6 ;  /* 0x00000006ff027e24 */ /* 0x004fe2000f8e00ff */
[----:B---3--:R-:W-:-:S11]  /*4180*/  MOV R3, UR7 ;  /* 0x0000000700037c02 */ /* 0x008fd60008000f00 */
[----:B------:R4:W-:Y:S04]  /*4190*/  @P0 ATOMS.AND RZ, [UR8+0x14], R3 ;  /* 0x00001403ffff098c */ /* 0x0009e8000a800008 */
[----:B------:R4:W-:Y:S01]  /*41a0*/  @P0 ATOMS.AND RZ, [UR8+0x18], R2 ;  /* 0x00001802ffff098c */ /* 0x0009e2000a800008 */
[----:B------:R-:W-:Y:S05]  /*41b0*/  BRA `(.L_x_82) ;  /* 0x0000000000147947 */ /* 0x000fea0003800000 */
.L_x_81:
[----:B------:R-:W-:Y:S02]  /*41c0*/  MOV R2, 0x41e0 ;  /* 0x000041e000027802 */ /* 0x000fe40000000f00 */
[----:B---3-5:R-:W-:Y:S05]  /*41d0*/  CALL.REL.NOINC `($__internal_0_$__cuda_sm10x_tcgen05_guardrail_trap_col_being_dealloced_not_returned_by_alloc) ;  /* 0x0000005800087944 */ /* 0x028fea0003c00000 */
[----:B------:R-:W-:Y:S05]  /*41e0*/  BRA `(.L_x_82) ;  /* 0x0000000000087947 */ /* 0x000fea0003800000 */
.L_x_80:
[----:B------:R-:W-:Y:S02]  /*41f0*/  MOV R2, 0x4210 ;  /* 0x0000421000027802 */ /* 0x000fe40000000f00 */
[----:B---3-5:R-:W-:Y:S05]  /*4200*/  CALL.REL.NOINC `($__internal_2_$__cuda_sm10x_tcgen05_guardrail_trap_unallocated_columns_being_dealloced) ;  /* 0x0000005800147944 */ /* 0x028fea0003c00000 */
.L_x_82:
[----:B------:R-:W-:Y:S01]  /*4210*/  NOP ;  /* 0x0000000000007918 */ /* 0x000fe20000000000 */
[----:B----4-:R-:W-:Y:S05]  /*4220*/  EXIT ;  /* 0x000000000000794d */ /* 0x010fea0003800000 */
.L_x_64:
[----:B------:R-:W-:-:S09]  /*4230*/  UISETP.NE.OR UP0, UPT, UR17, 0x3, !UP3 ;  /* 0x000000031100788c */ /* 0x000fd2000df05670 */
[----:B------:R-:W-:Y:S05]  /*4240*/  BRA.U UP0, `(.L_x_83) ;  /* 0x0000000d00807547 */ /* 0x000fea000b800000 */
[----:B------:R-:W1:Y:S01]  /*4250*/  LDCU UR32, c[0x0][0x370] ;  /* 0x00006e00ff2077ac */ /* 0x000e620008000800 */
[----:B------:R-:W2:Y:S01]  /*4260*/  LDC.64 R16, c[0x0][0x348] ;  /* 0x0000d200ff107b82 */ /* 0x000ea20000000a00 */
[----:B------:R-:W-:Y:S02]  /*4270*/  HFMA2 R13, -RZ, RZ, 0, 0 ;  /* 0x00000000ff0d7431 */ /* 0x000fe400000001ff */
[----:B------:R-:W-:Y:S01]  /*4280*/  IMAD.MOV.U32 R15, RZ, RZ, 0x1 ;  /* 0x00000001ff0f7424 */ /* 0x000fe200078e00ff */
[----:B------:R-:W1:Y:S01]  /*4290*/  LDCU.128 UR28, c[0x0][0xb10] ;  /* 0x00016200ff1c77ac */ /* 0x000e620008000c00 */
[----:B------:R-:W-:Y:S01]  /*42a0*/  IMAD.MOV.U32 R14, RZ, RZ, RZ ;  /* 0x000000ffff0e7224 */ /* 0x000fe200078e00ff */
[----:B------:R-:W-:Y:S01]  /*42b0*/  MOV R7, 0x2000 ;  /* 0x0000200000077802 */ /* 0x000fe20000000f00 */
[----:B------:R-:W3:Y:S01]  /*42c0*/  LDCU UR27, c[0x0][0x374] ;  /* 0x00006e80ff1b77ac */ /* 0x000ee20008000800 */
[----:B------:R-:W4:Y:S01]  /*42d0*/  LDC.64 R2, c[0x0][0x888] ;  /* 0x00022200ff027b82 */ /* 0x000f220000000a00 */
[----:B------:R-:W3:Y:S01]  /*42e0*/  LDCU UR15, c[0x0][0xb0c] ;  /* 0x00016180ff0f77ac */ /* 0x000ee20008000800 */
[----:B------:R-:W2:Y:S06]  /*42f0*/  LDCU UR38, c[0x0][0xb20] ;  /* 0x00016400ff2677ac */ /* 0x000eac0008000800 */
[----:B------:R-:W4:Y:S01]  /*4300*/  LDC.64 R4, c[0x0][0x890] ;  /* 0x00022400ff047b82 */ /* 0x000f220000000a00 */
[----:B------:R-:W2:Y:S01]  /*4310*/  LDCU UR4, c[0x0][0xb30] ;  /* 0x00016600ff0477ac */ /* 0x000ea20008000800 */
[----:B------:R-:W-:Y:S01]  /*4320*/  UMOV UR21, 0x400 ;  /* 0x0000040000157882 */ /* 0x000fe20000000000 */
[----:B-1----:R-:W-:-:S02]  /*4330*/  UIMAD.WIDE.U32 UR6, UR32, UR28, URZ ;  /* 0x0000001c200672a5 */ /* 0x002fc4000f8e00ff */
[----:B---3--:R-:W-:Y:S02]  /*4340*/  UIMAD.WIDE.U32 UR8, UR27, UR31, URZ ;  /* 0x0000001f1b0872a5 */ /* 0x008fe4000f8e00ff */
[----:B------:R-:W-:Y:S02]  /*4350*/  ULEA UR21, UR45, UR21, 0x18 ;  /* 0x000000152d157291 */ /* 0x000fe4000f8ec0ff */
[----:B------:R-:W-:Y:S02]  /*4360*/  UPLOP3.LUT UP3, UPT, UPT, UPT, UPT, 0x40, 0x4 ;  /* 0x000000000004789c */ /* 0x000fe40003f6e870 */
[----:B------:R-:W-:Y:S01]  /*4370*/  UIADD3 UR33, UPT, UPT, UR21, 0xc8, URZ ;  /* 0x000000c815217890 */ /* 0x000fe2000fffe0ff */
[----:B------:R-:W-:Y:S01]  /*4380*/  UMOV UR6, UR7 ;  /* 0x0000000700067c82 */ /* 0x000fe20008000000 */
[----:B------:R-:W-:Y:S01]  /*4390*/  UMOV UR34, UR9 ;  /* 0x0000000900227c82 */ /* 0x000fe20008000000 */
[----:B------:R-:W-:Y:S02]  /*43a0*/  UISETP.GE.AND UP0, UPT, UR42, 0x1, UPT ;  /* 0x000000012a00788c */ /* 0x000fe4000bf06270 */
[----:B------:R-:W-:Y:S01]  /*43b0*/  UISETP.NE.AND UP4, UPT, UR42, 0x1, UPT ;  /* 0x000000012a00788c */ /* 0x000fe2000bf85270 */
[----:B------:R-:W1:Y:S01]  /*43c0*/  LDCU.64 UR22, c[0x0][0xb28] ;  /* 0x00016500ff1677ac */ /* 0x000e620008000a00 */
[----:B------:R-:W-:-:S02]  /*43d0*/  UISETP.NE.AND UP6, UPT, UR15, 0x1, UPT ;  /* 0x000000010f00788c */ /* 0x000fc4000bfc5270 */
[----:B------:R-:W-:Y:S02]  /*43e0*/  UISETP.NE.AND UP5, UPT, UR30, 0x1, UPT ;  /* 0x000000011e00788c */ /* 0x000fe4000bfa5270 */
[----:B------:R-:W-:Y:S02]  /*43f0*/  UIADD3 UR17, UPT, UPT, UR21, 0xc0, URZ ;  /* 0x000000c015117890 */ /* 0x000fe4000fffe0ff */
[----:B------:R-:W-:Y:S02]  /*4400*/  UPRMT UR33, UR45, 0x654, UR33 ;  /* 0x000006542d217896 */ /* 0x000fe40008000021 */
[----:B------:R-:W-:Y:S02]  /*4410*/  USHF.R.U32.HI UR35, URZ, UR29, UR6 ;  /* 0x0000001dff237299 */ /* 0x000fe40008011606 */
[----:B--2---:R-:W-:Y:S02]  /*4420*/  USHF.R.U32.HI UR34, URZ, UR38, UR34 ;  /* 0x00000026ff227299 */ /* 0x004fe40008011622 */
[----:B------:R-:W-:-:S11]  /*4430*/  UISETP.NE.AND UP2, UPT, UR4, 0x1, UPT ;  /* 0x000000010400788c */ /* 0x000fd6000bf45270 */
.L_x_92:
[C---:B------:R-:W-:Y:S02]  /*4440*/  LEA R12, R14.reuse, UR21, 0x3 ;  /* 0x000000150e0c7c11 */ /* 0x040fe4000f8e18ff */
[----:B------:R-:W-:Y:S02]  /*4450*/  SHF.L.U32 R9, R13, 0x1f, RZ ;  /* 0x0000001f0d097819 */ /* 0x000fe400000006ff */
[----:B------:R-:W-:Y:S02]  /*4460*/  LEA R10, R14, UR21, 0x4 ;  /* 0x000000150e0a7c11 */ /* 0x000fe4000f8e20ff */
[----:B--2---:R-:W2:Y:S02]  /*4470*/  SYNCS.PHASECHK.TRANS64.TRYWAIT P0, [R12+URZ+0xf0], R9 ;  /* 0x0000f0090c0075a7 */ /* 0x004ea400080011ff */
[----:B--2---:R-:W-:Y:S05]  /*4480*/  @!P0 BRA `(.L_x_84) ;  /* 0x0000005000988947 */ /* 0x004fea0003800000 */
.L_x_165:
[----:B--2---:R-:W2:Y:S01]  /*4490*/  LDS.128 R8, [R10+0x180] ;  /* 0x000180000a087984 */ /* 0x004ea20000000c00 */
[----:B------:R-:W-:Y:S01]  /*44a0*/  UISETP.GE.AND UP0, UPT, UR42, 0x1, UPT ;  /* 0x000000012a00788c */ /* 0x000fe2000bf06270 */
[----:B------:R-:W-:Y:S01]  /*44b0*/  @!PT LDS RZ, [RZ] ;  /* 0x00000000fffff984 */ /* 0x000fe20000000800 */
[----:B------:R-:W-:Y:S01]  /*44c0*/  @!PT LDS RZ, [RZ] ;  /* 0x00000000fffff984 */ /* 0x000fe20000000800 */
[----:B------:R-:W-:Y:S01]  /*44d0*/  @!PT LDS RZ, [RZ] ;  /* 0x00000000fffff984 */ /* 0x000fe20000000800 */
[----:B------:R-:W-:Y:S01]  /*44e0*/  @!PT LDS RZ, [RZ] ;  /* 0x00000000fffff984 */ /* 0x000fe20000000800 */
[----:B------:R3:W-:Y:S06]  /*44f0*/  MEMBAR.ALL.CTA ;  /* 0x0000000000007992 */ /* 0x0007ec0000008000 */
[----:B---3--:R-:W3:Y:S01]  /*4500*/  FENCE.VIEW.ASYNC.S ;  /* 0x00000000000073c6 */ /* 0x008ee20000000000 */
[----:B--2---:R-:W-:Y:S11]  /*4510*/  LOP3.LUT P0, RZ, R10, 0x1, RZ, 0xc0, !PT ;  /* 0x000000010aff7812 */ /* 0x004ff6000780c0ff */
[----:B------:R-:W-:Y:S02]  /*4520*/  @!UPT UIADD3 URZ, UPT, UPT, URZ, URZ, URZ ;  /* 0x000000fffffff290 */ /* 0x000fe4000fffe0ff */
[----:B---3--:R-:W-:Y:S01]  /*4530*/  VOTEU.ANY UP1, P0 ;  /* 0x0000000000ff7886 */ /* 0x008fe20000020100 */
[----:B------:R-:W-:Y:S11]  /*4540*/  PLOP3.LUT P0, PT, PT, PT, UP1, 0x80, 0x8 ;  /* 0x000000000008781c */ /* 0x000ff60003f0f018 */
[----:B------:R-:W-:Y:S02]  /*4550*/  @!UPT UIADD3 URZ, UPT, UPT, URZ, URZ, URZ ;  /* 0x000000fffffff290 */ /* 0x000fe4000fffe0ff */
[----:B------:R-:W-:Y:S02]  /*4560*/  @P0 SHF.R.U32.HI R0, RZ, 0x10, R9 ;  /* 0x00000010ff000819 */ /* 0x000fe40000011609 */
[----:B------:R-:W-:Y:S02]  /*4570*/  @P0 MOV R6, R8 ;  /* 0x0000000800060202 */ /* 0x000fe40000000f00 */
[----:B------:R-:W-:Y:S01]  /*4580*/  @P0 R2UR UR4, R0 ;  /* 0x00000000000402ca */ /* 0x000fe200000e0000 */
[----:B------:R-:W-:Y:S01]  /*4590*/  VIADD R0, R12, 0x100 ;  /* 0x000001000c007836 */ /* 0x000fe20000000000 */
[----:B------:R-:W-:Y:S02]  /*45a0*/  @P0 LOP3.LUT R8, R9, 0xffff, RZ, 0xc0, !PT ;  /* 0x0000ffff09080812 */ /* 0x000fe400078ec0ff */
[----:B------:R-:W-:Y:S02]  /*45b0*/  @P0 R2UR UR6, R6 ;  /* 0x00000000060602ca */ /* 0x000fe400000e0000 */
[----:B------:R-:W-:Y:S02]  /*45c0*/  PRMT R0, RZ, 0x654, R0 ;  /* 0x00000654ff007816 */ /* 0x000fe40000000000 */
[----:B------:R-:W-:Y:S02]  /*45d0*/  @P0 R2UR UR5, R8 ;  /* 0x00000000080502ca */ /* 0x000fe400000e0000 */
[----:B------:R2:W-:Y:S03]  /*45e0*/  SYNCS.ARRIVE.TRANS64.RED.A1T0 RZ, [R0+URZ], RZ ;  /* 0x000000ff00ff79a7 */ /* 0x0005e600081004ff */
[----:B------:R-:W-:Y:S04]  /*45f0*/  @UP1 UMOV UR26, UR4 ;  /* 0x00000004001a1c82 */ /* 0x000fe80008000000 */
[----:B------:R-:W-:Y:S04]  /*4600*/  @UP1 UMOV UR14, UR6 ;  /* 0x00000006000e1c82 */ /* 0x000fe80008000000 */
[----:B------:R-:W-:Y:S01]  /*4610*/  @UP1 UMOV UR13, UR5 ;  /* 0x00000005000d1c82 */ /* 0x000fe20008000000 */
[----:B------:R-:W-:Y:S05]  /*4620*/  BRA.U !UP0, `(.L_x_85) ;  /* 0x0000000108a47547 */ /* 0x000fea000b800000 */
[----:B------:R-:W-:Y:S02]  /*4630*/  UIMAD.WIDE.U32 UR8, UR13, UR31, URZ ;  /* 0x0000001f0d0872a5 */ /* 0x000fe4000f8e00ff */
[----:B------:R-:W-:Y:S02]  /*4640*/  UIMAD.WIDE.U32 UR10, UR14, UR28, URZ ;  /* 0x0000001c0e0a72a5 */ /* 0x000fe4000f8e00ff */
[----:B------:R-:W-:Y:S02]  /*4650*/  USEL UR4, UR27, UR34, !UP5 ;  /* 0x000000221b047287 */ /* 0x000fe4000e800000 */
[----:B------:R-:W-:Y:S02]  /*4660*/  USEL UR7, UR32, UR35, !UP6 ;  /* 0x0000002320077287 */ /* 0x000fe4000f000000 */
[----:B-1----:R-:W-:Y:S02]  /*4670*/  UIMAD.WIDE.U32 UR18, UR4, UR22, URZ ;  /* 0x00000016041272a5 */ /* 0x002fe4000f8e00ff */
[----:B------:R-:W-:Y:S01]  /*4680*/  UIMAD.WIDE.U32 UR24, UR7, UR22, URZ ;  /* 0x00000016071872a5 */ /* 0x000fe2000f8e00ff */
[----:B------:R-:W-:Y:S02]  /*4690*/  UMOV UR5, UR9 ;  /* 0x0000000900057c82 */ /* 0x000fe40008000000 */
[----:B------:R-:W-:Y:S03]  /*46a0*/  USHF.R.U32.HI UR6, URZ, UR38, UR5 ;  /* 0x00000026ff067299 */ /* 0x000fe60008011605 */
[----:B------:R-:W-:Y:S01]  /*46b0*/  UMOV UR5, UR11 ;  /* 0x0000000b00057c82 */ /* 0x000fe20008000000 */
[----:B------:R-:W-:Y:S02]  /*46c0*/  USEL UR6, UR13, UR6, !UP5 ;  /* 0x000000060d067287 */ /* 0x000fe4000e800000 */
[----:B------:R-:W-:Y:S02]  /*46d0*/  USHF.R.U32.HI UR8, URZ, UR29, UR5 ;  /* 0x0000001dff087299 */ /* 0x000fe40008011605 */
[----:B------:R-:W-:Y:S01]  /*46e0*/  UIMAD.WIDE.U32 UR10, UR6, UR22, URZ ;  /* 0x00000016060a72a5 */ /* 0x000fe2000f8e00ff */
[----:B------:R-:W-:Y:S02]  /*46f0*/  UMOV UR5, UR19 ;  /* 0x0000001300057c82 */ /* 0x000fe40008000000 */
[----:B------:R-:W-:Y:S03]  /*4700*/  @UP4 USHF.R.U32.HI UR4, URZ, UR23, UR5 ;  /* 0x00000017ff044299 */ /* 0x000fe60008011605 */
[----:B------:R-:W-:Y:S01]  /*4710*/  UMOV UR5, UR25 ;  /* 0x0000001900057c82 */ /* 0x000fe20008000000 */
[----:B------:R-:W-:Y:S02]  /*4720*/  UIMAD UR4, UR42, UR4, URZ ;  /* 0x000000042a0472a4 */ /* 0x000fe4000f8e02ff */
[----:B------:R-:W-:Y:S02]  /*4730*/  @UP4 USHF.R.U32.HI UR7, URZ, UR23, UR5 ;  /* 0x00000017ff074299 */ /* 0x000fe40008011605 */
[----:B------:R-:W-:Y:S02]  /*4740*/  USEL UR5, UR14, UR8, !UP6 ;  /* 0x000000080e057287 */ /* 0x000fe4000f000000 */
[----:B------:R-:W-:Y:S02]  /*4750*/  UIMAD UR8, UR42, UR7, URZ ;  /* 0x000000072a0872a4 */ /* 0x000fe4000f8e02ff */
[----:B------:R-:W-:Y:S03]  /*4760*/  UISETP.GE.AND UP0, UPT, UR6, UR4, UPT ;  /* 0x000000040600728c */ /* 0x000fe6000bf06270 */
[----:B------:R-:W-:Y:S01]  /*4770*/  UMOV UR4, UR11 ;  /* 0x0000000b00047c82 */ /* 0x000fe20008000000 */
[----:B------:R-:W-:Y:S02]  /*4780*/  UISETP.GE.OR UP0, UPT, UR5, UR8, UP0 ;  /* 0x000000080500728c */ /* 0x000fe40008706670 */
[----:B------:R-:W-:Y:S02]  /*4790*/  USHF.R.U32.HI UR4, URZ, UR23, UR4 ;  /* 0x00000017ff047299 */ /* 0x000fe40008011604 */
[----:B------:R-:W-:Y:S02]  /*47a0*/  UIMAD.WIDE.U32 UR8, UR5, UR22, URZ ;  /* 0x00000016050872a5 */ /* 0x000fe4000f8e00ff */
[----:B------:R-:W-:Y:S04]  /*47b0*/  USEL UR10, UR6, UR4, !UP4 ;  /* 0x00000004060a7287 */ /* 0x000fe8000e000000 */
[----:B------:R-:W-:Y:S01]  /*47c0*/  UIADD3 UR11, UPT, UPT, -UR10, URZ, URZ ;  /* 0x000000ff0a0b7290 */ /* 0x000fe2000fffe1ff */
[----:B------:R-:W-:Y:S02]  /*47d0*/  @!UP0 UMOV UR4, UR9 ;  /* 0x0000000900048c82 */ /* 0x000fe40008000000 */
[----:B------:R-:W-:Y:S02]  /*47e0*/  @!UP0 USHF.R.U32.HI UR4, URZ, UR23, UR4 ;  /* 0x00000017ff048299 */ /* 0x000fe40008011604 */
[----:B------:R-:W-:Y:S02]  /*47f0*/  UIMAD UR8, UR42, UR11, UR6 ;  /* 0x0000000b2a0872a4 */ /* 0x000fe4000f8e0206 */
[----:B------:R-:W-:Y:S04]  /*4800*/  @!UP0 USEL UR4, UR5, UR4, !UP4 ;  /* 0x0000000405048287 */ /* 0x000fe8000e000000 */
[----:B------:R-:W-:Y:S02]  /*4810*/  @!UP0 UIMAD UR8, UR7, UR8, UR4 ;  /* 0x00000008070882a4 */ /* 0x000fe4000f8e0204 */
[----:B------:R-:W-:Y:S02]  /*4820*/  @!UP0 UIADD3 UR9, UPT, UPT, UR10, -UR4, URZ ;  /* 0x800000040a098290 */ /* 0x000fe4000fffe0ff */
[----:B------:R-:W-:Y:S02]  /*4830*/  UIADD3 UR4, UPT, UPT, -UR5, URZ, URZ ;  /* 0x000000ff05047290 */ /* 0x000fe4000fffe1ff */
[----:B------:R-:W-:Y:S02]  /*4840*/  UIADD3 UR7, UPT, UPT, -UR6, URZ, URZ ;  /* 0x000000ff06077290 */ /* 0x000fe4000fffe1ff */
[----:B------:R-:W-:Y:S02]  /*4850*/  @!UP0 UIMAD UR6, UR9, UR42, UR5 ;  /* 0x0000002a090682a4 */ /* 0x000fe4000f8e0205 */
[----:B------:R-:W-:Y:S02]  /*4860*/  UIMAD UR14, UR15, UR4, UR14 ;  /* 0x000000040f0e72a4 */ /* 0x000fe4000f8e020e */
[----:B------:R-:W-:Y:S01]  /*4870*/  UIMAD UR13, UR30, UR7, UR13 ;  /* 0x000000071e0d72a4 */ /* 0x000fe2000f8e020d */
[----:B------:R-:W-:Y:S02]  /*4880*/  @!UP0 UMOV UR5, UR8 ;  /* 0x0000000800058c82 */ /* 0x000fe40008000000 */
[----:B------:R-:W-:Y:S02]  /*4890*/  UIMAD UR14, UR5, UR15, UR14 ;  /* 0x0000000f050e72a4 */ /* 0x000fe4000f8e020e */
[----:B------:R-:W-:Y:S11]  /*48a0*/  UIMAD UR13, UR6, UR30, UR13 ;  /* 0x0000001e060d72a4 */ /* 0x000ff6000f8e020d */
[----:B------:R-:W-:Y:S01]  /*48b0*/  @!UPT UIADD3 URZ, UPT, UPT, URZ, URZ, URZ ;  /* 0x000000fffffff290 */ /* 0x000fe2000fffe0ff */
.L_x_85:
[----:B------:R-:W3:Y:S01]  /*48c0*/  @!UP2 LDCU.128 UR8, c[0x0][0xb10] ;  /* 0x00016200ff08a7ac */ /* 0x000ee20008000c00 */
[C---:B----4-:R-:W-:Y:S02]  /*48d0*/  ISETP.NE.U32.AND P1, PT, R4.reuse, RZ, PT ;  /* 0x000000ff0400720c */ /* 0x050fe40003f25070 */
[----:B------:R-:W-:Y:S02]  /*48e0*/  ISETP.NE.U32.AND P0, PT, R4, RZ, PT ;  /* 0x000000ff0400720c */ /* 0x000fe40003f05070 */
[C---:B------:R-:W-:Y:S02]  /*48f0*/  ISETP.NE.AND.EX P1, PT, R5.reuse, RZ, PT, P1 ;  /* 0x000000ff0500720c */ /* 0x040fe40003f25310 */
[----:B------:R-:W-:Y:S01]  /*4900*/  ISETP.NE.AND.EX P0, PT, R5, RZ, PT, P0 ;  /* 0x000000ff0500720c */ /* 0x000fe20003f05300 */
[----:B------:R-:W4:Y:S01]  /*4910*/  @!UP2 LDCU UR5, c[0x0][0xb0c] ;  /* 0x00016180ff05a7ac */ /* 0x000f220008000800 */
[----:B------:R-:W-:Y:S01]  /*4920*/  SHF.L.U32 R9, R15, 0x1f, RZ ;  /* 0x0000001f0f097819 */ /* 0x000fe200000006ff */
[----:B------:R-:W-:Y:S02]  /*4930*/  USHF.L.U32 UR19, UR16, 0x7, URZ ;  /* 0x0000000710137899 */ /* 0x000fe400080006ff */
[----:B------:R-:W-:Y:S02]  /*4940*/  USHF.L.U32 UR18, UR20, 0x7, URZ ;  /* 0x0000000714127899 */ /* 0x000fe400080006ff */
[----:B---3--:R-:W-:Y:S07]  /*4950*/  UIMAD.WIDE.U32 UR6, UR14, UR8, URZ ;  /* 0x000000080e0672a5 */ /* 0x008fee000f8e00ff */
[----:B------:R-:W-:Y:S01]  /*4960*/  @!UP2 UMOV UR4, UR7 ;  /* 0x000000070004ac82 */ /* 0x000fe20008000000 */
[----:B----4-:R-:W-:Y:S02]  /*4970*/  @!UP2 UISETP.NE.AND UP0, UPT, UR5, 0x1, UPT ;  /* 0x000000010500a88c */ /* 0x010fe4000bf05270 */
[----:B------:R-:W-:Y:S02]  /*4980*/  @!UP2 USHF.R.U32.HI UR4, URZ, UR9, UR4 ;  /* 0x00000009ff04a299 */ /* 0x000fe40008011604 */
[----:B------:R-:W-:Y:S02]  /*4990*/  UIMAD.WIDE.U32 UR6, UR13, UR11, URZ ;  /* 0x0000000b0d0672a5 */ /* 0x000fe4000f8e00ff */
[----:B------:R-:W-:Y:S02]  /*49a0*/  @!UP2 USEL UR8, UR14, UR4, !UP0 ;  /* 0x000000040e08a287 */ /* 0x000fe4000c000000 */
[----:B------:R-:W-:Y:S03]  /*49b0*/  @!UP2 UISETP.NE.AND UP0, UPT, UR10, 0x1, UPT ;  /* 0x000000010a00a88c */ /* 0x000fe6000bf05270 */
[----:B------:R-:W-:Y:S02]  /*49c0*/  @!UP2 UMOV UR6, UR7 ;  /* 0x000000070006ac82 */ /* 0x000fe40008000000 */
[----:B------:R-:W3:Y:S02]  /*49d0*/  @!UP2 LDCU UR4, c[0x0][0xb20] ;  /* 0x00016400ff04a7ac */ /* 0x000ee40008000800 */
[----:B---3--:R-:W-:Y:S04]  /*49e0*/  @!UP2 USHF.R.U32.HI UR6, URZ, UR4, UR6 ;  /* 0x00000004ff06a299 */ /* 0x008fe80008011606 */
[----:B------:R-:W-:Y:S04]  /*49f0*/  @!UP2 USEL UR6, UR13, UR6, !UP0 ;  /* 0x000000060d06a287 */ /* 0x000fe8000c000000 */
[----:B------:R-:W-:Y:S02]  /*4a00*/  @!UP2 UIADD3 UR4, UPT, UPT, -UR8, UR6, URZ ;  /* 0x000000060804a290 */ /* 0x000fe4000fffe1ff */
[----:B------:R-:W-:Y:S02]  /*4a10*/  @!UP2 UIADD3 UR6, UPT, UPT, UR8, -UR6, URZ ;  /* 0x800000060806a290 */ /* 0x000fe4000fffe0ff */
[----:B------:R-:W-:Y:S02]  /*4a20*/  @!UP2 UIMAD UR14, UR4, UR5, UR14 ;  /* 0x00000005040ea2a4 */ /* 0x000fe4000f8e020e */
[----:B------:R-:W-:Y:S01]  /*4a30*/  @!UP2 UIMAD UR13, UR6, UR10, UR13 ;  /* 0x0000000a060da2a4 */ /* 0x000fe2000f8e020d */
[----:B------:R-:W-:Y:S11]  /*4a40*/  BRA.U UP3, `(.L_x_86) ;  /* 0x0000000103107547 */ /* 0x000ff6000b800000 */
[----:B--2---:R-:W-:Y:S04]  /*4a50*/  MOV R0, UR37 ;  /* 0x0000002500007c02 */ /* 0x004fe80008000f00 */
[----:B------:R-:W-:Y:S04]  /*4a60*/  SHF.L.U32 R11, R0, 0x1f, RZ ;  /* 0x0000001f000b7819 */ /* 0x000fe800000006ff */
[----:B------:R-:W2:Y:S02]  /*4a70*/  SYNCS.PHASECHK.TRANS64.TRYWAIT P2, [UR21+0xe8], R11 ;  /* 0x0000e80bff0075a7 */ /* 0x000ea40008041115 */
[----:B--2---:R-:W-:Y:S05]  /*4a80*/  @!P2 BRA `(.L_x_87) ;  /* 0x0000004c002ca947 */ /* 0x004fea0003800000 */
.L_x_86:
[----:B------:R-:W-:Y:S05]  /*4a90*/  @!P1 BRA `(.L_x_88) ;  /* 0x0000000000309947 */ /* 0x000fea0003800000 */
[----:B------:R-:W-:Y:S01]  /*4aa0*/  ISETP.NE.U32.AND P1, PT, R2, RZ, PT ;  /* 0x000000ff0200720c */ /* 0x000fe20003f25070 */
[----:B------:R-:W3:Y:S01]  /*4ab0*/  LDCU.64 UR4, c[0x0][0x358] ;  /* 0x00006b00ff0477ac */ /* 0x000ee20008000a00 */
[----:B------:R-:W-:Y:S02]  /*4ac0*/  IMAD.MOV.U32 R158, RZ, RZ, 0x1 ;  /* 0x00000001ff9e7424 */ /* 0x000fe400078e00ff */
[----:B------:R-:W-:Y:S11]  /*4ad0*/  ISETP.NE.AND.EX P1, PT, R3, RZ, PT, P1 ;  /* 0x000000ff0300720c */ /* 0x000ff60003f25310 */
[----:B------:R-:W-:Y:S02]  /*4ae0*/  @!UPT UIADD3 URZ, UPT, UPT, URZ, URZ, URZ ;  /* 0x000000fffffff290 */ /* 0x000fe4000fffe0ff */
[----:B--2---:R-:W2:Y:S01]  /*4af0*/  @P1 LDC.64 R10, c[0x0][0x888] ;  /* 0x00022200ff0a1b82 */ /* 0x004ea20000000a00 */
[----:B------:R-:W-:Y:S04]  /*4b00*/  @P1 IMAD R0, R4, UR36, RZ ;  /* 0x0000002404001c24 */ /* 0x000fe8000f8e02ff */
[----:B--2---:R-:W-:Y:S04]  /*4b10*/  @P1 IMAD.WIDE R10, R0, 0x4, R10 ;  /* 0x00000004000a1825 */ /* 0x004fe800078e020a */
[----:B------:R-:W-:Y:S01]  /*4b20*/  HFMA2 R0, -RZ, RZ, 0, 5.9604644775390625e-08 ;  /* 0x00000001ff007431 */ /* 0x000fe200000001ff */
[----:B---3-5:R3:W5:Y:S04]  /*4b30*/  @P1 LDG.E R73, desc[UR4][R10.64] ;  /* 0x000000040a491981 */ /* 0x028768000c1e1900 */
[----:B------:R-:W-:Y:S01]  /*4b40*/  @!P1 PRMT R158, R0, 0x7610, R158 ;  /* 0x00007610009e9816 */ /* 0x000fe2000000009e */
[----:B---3--:R-:W4:Y:S06]  /*4b50*/  @!P1 LDC R73, c[0x0][0x880] ;  /* 0x00022000ff499b82 */ /* 0x008f2c0000000800 */
.L_x_88:
[----:B----45:R-:W-:Y:S01]  /*4b60*/  @!P0 FSETP.EQ.AND P1, PT, R73, RZ, PT ;  /* 0x000000ff4900820b */ /* 0x030fe20003f22000 */
[----:B------:R-:W-:Y:S01]  /*4b70*/  @!UPT UIADD3 URZ, UPT, UPT, URZ, URZ, URZ ;  /* 0x000000fffffff290 */ /* 0x000fe2000fffe0ff */
[----:B------:R-:W-:Y:S11]  /*4b80*/  @!P0 BRA `(.L_x_89) ;  /* 0x0000000000188947 */ /* 0x000ff60003800000 */
[----:B------:R-:W-:Y:S02]  /*4b90*/  LOP3.LUT P0, RZ, R158, 0xff, RZ, 0xc0, !PT ;  /* 0x000000ff9eff7812 */ /* 0x000fe4000780c0ff */
[----:B------:R-:W-:Y:S04]  /*4ba0*/  ISETP.NE.U32.AND P1, PT, R2, RZ, PT ;  /* 0x000000ff0200720c */ /* 0x000fe80003f25070 */
[----:B------:R-:W-:Y:S04]  /*4bb0*/  ISETP.NE.AND.EX P1, PT, R3, RZ, PT, P1 ;  /* 0x000000ff0300720c */ /* 0x000fe80003f25310 */
[----:B------:R-:W-:Y:S03]  /*4bc0*/  PLOP3.LUT P1, PT, P1, PT, PT, 0x8, 0x80 ;  /* 0x000000000080781c */ /* 0x000fe60000f2e170 */
[----:B------:R-:W-:Y:S11]  /*4bd0*/  @P0 FSETP.EQ.AND P1, PT, R73, RZ, PT ;  /* 0x000000ff4900020b */ /* 0x000ff60003f22000 */
[----:B------:R-:W-:Y:S02]  /*4be0*/  @!UPT UIADD3 URZ, UPT, UPT, URZ, URZ, URZ ;  /* 0x000000fffffff290 */ /* 0x000fe4000fffe0ff */
.L_x_89:
[----:B------:R-:W3:Y:S01]  /*4bf0*/  SYNCS.PHASECHK.TRANS64.TRYWAIT P2, [UR21+0xd0], R9 ;  /* 0x0000d009ff0075a7 */ /* 0x000ee20008041115 */
[----:B------:R-:W-:Y:S04]  /*4c00*/  ELECT P0, URZ, PT ;  /* 0x0000000000ff782f */ /* 0x000fe80003800000 */
[----:B------:R-:W-:Y:S11]  /*4c10*/  PLOP3.LUT P1, PT, P1, P0, PT, 0xf2, 0x2f ;  /* 0x00000000002f781c */ /* 0x000ff60000f21e72 */
[----:B------:R-:W-:Y:S02]  /*4c20*/  @!UPT UIADD3 URZ, UPT, UPT, URZ, URZ, URZ ;  /* 0x000000fffffff290 */ /* 0x000fe4000fffe0ff */
[----:B------:R-:W-:Y:S05]  /*4c30*/  @!P1 IADD3 R8, P0, PT, R16, 0x580, RZ ;  /* 0x0000058010089810 */ /* 0x000fea0007f1e0ff */
[----:B------:R-:W-:Y:S01]  /*4c40*/  @!P1 IMAD.X R6, RZ, RZ, R17, P0 ;  /* 0x000000ffff069224 */ /* 0x000fe200000e0611 */
[----:B---3--:R-:W-:Y:S07]  /*4c50*/  @!P2 BRA `(.L_x_90) ;  /* 0x0000004800d0a947 */ /* 0x008fee0003800000 */
.L_x_168:
[----:B------:R-:W-:Y:S01]  /*4c60*/  @!P1 R2UR UR5, R8 ;  /* 0x00000000080592ca */ /* 0x000fe200000e0000 */
[----:B------:R-:W-:Y:S01]  /*4c70*/  VOTEU.ALL UP0, P1 ;  /* 0x0000000000ff7886 */ /* 0x000fe20000800000 */
[----:B------:R-:W-:Y:S01]  /*4c80*/  @!P1 R2UR UR4, R6 ;  /* 0x00000000060492ca */ /* 0x000fe200000e0000 */
[----:B--2---:R-:W-:Y:S01]  /*4c90*/  @!P1 IMAD.MOV.U32 R0, RZ, RZ, 0x2000 ;  /* 0x00002000ff009424 */ /* 0x004fe200078e00ff */
[----:B------:R-:W-:Y:S01]  /*4ca0*/  UMOV UR8, 0x0 ;  /* 0x0000000000087882 */ /* 0x000fe20000000000 */
[----:B------:R-:W-:Y:S01]  /*4cb0*/  UMOV UR9, 0x10000000 ;  /* 0x1000000000097882 */ /* 0x000fe20000000000 */
[----:B------:R-:W-:Y:S01]  /*4cc0*/  @!UP0 UIADD3 UR16, UPT, UPT, UR21, 0x200, URZ ;  /* 0x0000020015108890 */ /* 0x000fe2000fffe0ff */
[----:B------:R-:W-:Y:S01]  /*4cd0*/  VIADD R14, R14, 0x1 ;  /* 0x000000010e0e7836 */ /* 0x000fe20000000000 */
[----:B------:R-:W-:Y:S01]  /*4ce0*/  VOTEU.ALL UP0, P1 ;  /* 0x0000000000ff7886 */ /* 0x000fe20000800000 */
[----:B------:R-:W-:Y:S01]  /*4cf0*/  UMOV UR20, UR36 ;  /* 0x0000002400147c82 */ /* 0x000fe20008000000 */
[----:B------:R-:W-:Y:S03]  /*4d00*/  UPRMT UR6, UR45, 0x654, UR17 ;  /* 0x000006542d067896 */ /* 0x000fe60008000011 */
[----:B------:R-:W-:Y:S02]  /*4d10*/  IMAD.U32 R10, RZ, RZ, UR5 ;  /* 0x00000005ff0a7e24 */ /* 0x000fe4000f8e00ff */
[----:B------:R-:W-:Y:S03]  /*4d20*/  IMAD.U32 R11, RZ, RZ, UR4 ;  /* 0x00000004ff0b7e24 */ /* 0x000fe6000f8e00ff */
[----:B------:R-:W-:Y:S02]  /*4d30*/  @!P1 R2UR UR4, R10 ;  /* 0x000000000a0492ca */ /* 0x000fe400000e0000 */
[----:B------:R-:W-:Y:S11]  /*4d40*/  @!P1 R2UR UR5, R11 ;  /* 0x000000000b0592ca */ /* 0x000ff600000e0000 */
[----:B------:R-:W-:Y:S02]  /*4d50*/  @!UPT UIADD3 URZ, UPT, UPT, URZ, URZ, URZ ;  /* 0x000000fffffff290 */ /* 0x000fe4000fffe0ff */
[----:B------:R2:W-:Y:S01]  /*4d60*/  @!UP0 UTMALDG.3D [UR16], [UR4], desc[UR8] ;  /* 0x00000810040085b4 */ /* 0x0005e20008011000 */
[----:B------:R2:W-:Y:S01]  /*4d70*/  @!P1 SYNCS.ARRIVE.TRANS64.RED.A0TR RZ, [UR21+0xc0], R0 ;  /* 0x0000c000ffff99a7 */ /* 0x0005e20008300415 */
[----:B------:R-:W-:Y:S01]  /*4d80*/  SYNCS.ARRIVE.TRANS64.RED.A1T0 RZ, [UR6], RZ ;  /* 0x000000ffffff79a7 */ /* 0x000fe20008100406 */
[----:B------:R-:W3:Y:S02]  /*4d90*/  SYNCS.PHASECHK.TRANS64.TRYWAIT P0, [UR21+0xd8], R9 ;  /* 0x0000d809ff0075a7 */ /* 0x000ee40008001115 */
[----:B--23--:R-:W-:Y:S05]  /*4da0*/  @!P0 BRA `(.L_x_91) ;  /* 0x0000004800948947 */ /* 0x00cfea0003800000 */
.L_x_170:
[----:B------:R-:W-:Y:S01]  /*4db0*/  @!P1 IADD3 R6, P0, PT, R16, 0x580, RZ ;  /* 0x0000058010069810 */ /* 0x000fe20007f1e0ff */
[----:B------:R-:W-:Y:S01]  /*4dc0*/  VOTEU.ALL UP0, P1 ;  /* 0x0000000000ff7886 */ /* 0x000fe20000800000 */
[----:B------:R-:W-:Y:S01]  /*4dd0*/  UMOV UR6, 0x0 ;  /* 0x0000000000067882 */ /* 0x000fe20000000000 */
[----:B------:R-:W-:Y:S01]  /*4de0*/  UMOV UR7, 0x10000000 ;  /* 0x1000000000077882 */ /* 0x000fe20000000000 */
[----:B------:R-:W-:Y:S01]  /*4df0*/  @!P1 R2UR UR5, R6 ;  /* 0x00000000060592ca */ /* 0x000fe200000e0000 */
[----:B--2---:R-:W-:Y:S01]  /*4e00*/  @!P1 IMAD.X R0, RZ, RZ, R17, P0 ;  /* 0x000000ffff009224 */ /* 0x004fe200000e0611 */
[----:B------:R-:W-:Y:S01]  /*4e10*/  @!UP0 UIADD3 UR10, UPT, UPT, UR18, 0x40, URZ ;  /* 0x00000040120a8890 */ /* 0x000fe2000fffe0ff */
[----:B------:R-:W-:Y:S01]  /*4e20*/  R2UR UR16, R160 ;  /* 0x00000000a01072ca */ /* 0x000fe200000e0000 */
[----:B------:R-:W-:Y:S01]  /*4e30*/  @!UP0 UIADD3 UR8, UPT, UPT, UR21, 0x2200, URZ ;  /* 0x0000220015088890 */ /* 0x000fe2000fffe0ff */
[----:B------:R-:W-:Y:S01]  /*4e40*/  ISETP.NE.AND P0, PT, R14, 0x2, PT ;  /* 0x000000020e00780c */ /* 0x000fe20003f05270 */
[----:B------:R-:W-:Y:S01]  /*4e50*/  @!UP0 UIADD3 UR9, UPT, UPT, UR21, 0xc8, URZ ;  /* 0x000000c815098890 */ /* 0x000fe2000fffe0ff */
[----:B------:R-:W-:Y:S01]  /*4e60*/  @!P1 R2UR UR4, R0 ;  /* 0x00000000000492ca */ /* 0x000fe200000e0000 */
[----:B------:R-:W-:Y:S01]  /*4e70*/  VOTEU.ALL UP0, P1 ;  /* 0x0000000000ff7886 */ /* 0x000fe20000800000 */
[----:B------:R-:W-:Y:S01]  /*4e80*/  UMOV UR11, UR19 ;  /* 0x00000013000b7c82 */ /* 0x000fe20008000000 */
[----:B------:R-:W-:Y:S01]  /*4e90*/  UMOV UR12, UR36 ;  /* 0x00000024000c7c82 */ /* 0x000fe20008000000 */
[----:B------:R-:W-:Y:S01]  /*4ea0*/  SEL R0, RZ, 0x1, P0 ;  /* 0x00000001ff007807 */ /* 0x000fe20000000000 */
[----:B------:R-:W-:Y:S01]  /*4eb0*/  UIADD3 UR20, UPT, UPT, UR13, UR63, URZ ;  /* 0x0000003f0d147290 */ /* 0x000fe2000fffe0ff */
[----:B------:R-:W-:Y:S01]  /*4ec0*/  IMAD.U32 R8, RZ, RZ, UR5 ;  /* 0x00000005ff087e24 */ /* 0x000fe2000f8e00ff */
[----:B------:R-:W-:Y:S01]  /*4ed0*/  LOP3.LUT R15, R15, 0x1, RZ, 0x3c, !PT ;  /* 0x000000010f0f7812 */ /* 0x000fe200078e3cff */
[----:B------:R-:W-:Y:S01]  /*4ee0*/  UPLOP3.LUT UP3, UPT, UPT, UPT, UPT, 0x80, 0x8 ;  /* 0x000000000008789c */ /* 0x000fe20003f6f070 */
[----:B------:R-:W-:Y:S01]  /*4ef0*/  LOP3.LUT R13, R13, R0, RZ, 0x3c, !PT ;  /* 0x000000000d0d7212 */ /* 0x000fe200078e3cff */
[----:B------:R-:W-:Y:S01]  /*4f00*/  UIADD3 UR16, UPT, UPT, UR14, UR16, URZ ;  /* 0x000000100e107290 */ /* 0x000fe2000fffe0ff */
[----:B------:R-:W-:Y:S01]  /*4f10*/  SEL R14, R14, RZ, P0 ;  /* 0x000000ff0e0e7207 */ /* 0x000fe20000000000 */
[----:B------:R-:W-:Y:S01]  /*4f20*/  UMOV UR36, UR26 ;  /* 0x0000001a00247c82 */ /* 0x000fe20008000000 */
[----:B------:R-:W-:Y:S01]  /*4f30*/  IMAD.U32 R9, RZ, RZ, UR4 ;  /* 0x00000004ff097e24 */ /* 0x000fe2000f8e00ff */
[----:B------:R-:W-:Y:S04]  /*4f40*/  @!P1 R2UR UR4, R8 ;  /* 0x00000000080492ca */ /* 0x000fe800000e0000 */
[----:B------:R-:W-:Y:S11]  /*4f50*/  @!P1 R2UR UR5, R9 ;  /* 0x00000000090592ca */ /* 0x000ff600000e0000 */
[----:B------:R-:W-:Y:S02]  /*4f60*/  @!UPT UIADD3 URZ, UPT, UPT, URZ, URZ, URZ ;  /* 0x000000fffffff290 */ /* 0x000fe4000fffe0ff */
[----:B------:R2:W-:Y:S01]  /*4f70*/  @!UP0 UTMALDG.3D [UR8], [UR4], desc[UR6] ;  /* 0x00000608040085b4 */ /* 0x0005e20008011000 */
[----:B------:R2:W-:Y:S01]  /*4f80*/  @!P1 SYNCS.ARRIVE.TRANS64.RED.A0TR RZ, [UR21+0xc8], R7 ;  /* 0x0000c807ffff99a7 */ /* 0x0005e20008300415 */
[----:B------:R-:W-:Y:S01]  /*4f90*/  SYNCS.ARRIVE.TRANS64.RED.A1T0 RZ, [UR33], RZ ;  /* 0x000000ffffff79a7 */ /* 0x000fe20008100421 */
[----:B------:R-:W-:Y:S05]  /*4fa0*/  BRA.U UP1, `(.L_x_92) ;  /* 0xfffffff501247547 */ /* 0x000fea000b83ffff */
[----:B------:R-:W-:-:S04]  /*4fb0*/  SHF.L.U32 R3, R15, 0x1f, RZ ;  /* 0x0000001f0f037819 */ /* 0x000fc800000006ff */
[----:B------:R-:W3:Y:S02]  /*4fc0*/  SYNCS.PHASECHK.TRANS64.TRYWAIT P0, [UR21+0xd0], R3 ;  /* 0x0000d003ff0075a7 */ /* 0x000ee40008001115 */
[----:B---3--:R-:W-:Y:S05]  /*4fd0*/  @!P0 BRA `(.L_x_93) ;  /* 0x0000004800208947 */ /* 0x008fea0003800000 */
.L_x_172:
[----:B---3--:R-:W-:-:S07]  /*4fe0*/  MOV R0, UR21 ;  /* 0x0000001500007c02 */ /* 0x008fce0008000f00 */
.L_x_94:
[----:B---3--:R-:W-:-:S04]  /*4ff0*/  SHF.L.U32 R3, R15, 0x1f, RZ ;  /* 0x0000001f0f037819 */ /* 0x008fc800000006ff */
[----:B------:R3:W4:Y:S03]  /*5000*/  SYNCS.PHASECHK.TRANS64.TRYWAIT P0, [R0+URZ+0xd8], R3 ;  /* 0x0000d803000075a7 */ /* 0x00072600080011ff */
[----:B----4-:R-:W-:Y:S05]  /*5010*/  @!P0 NANOSLEEP.SYNCS 0x989680 ;  /* 0x009896800000895d */ /* 0x010fea0003900000 */
[----:B------:R-:W4:Y:S02]  /*5020*/  @!P0 SYNCS.PHASECHK.TRANS64 P0, [R0+URZ+0xd8], R3 ;  /* 0x0000d803000085a7 */ /* 0x000f2400080010ff */
[----:B-12-4-:R-:W-:Y:S05]  /*5030*/  @P0 EXIT ;  /* 0x000000000000094d */ /* 0x016fea0003800000 */
[----:B------:R-:W-:Y:S05]  /*5040*/  BRA `(.L_x_94) ;  /* 0xfffffffc00e87947 */ /* 0x000fea000383ffff */
.L_x_83:
[----:B------:R-:W-:-:S06]  /*5050*/  UISETP.GE.AND UP0, UPT, UR17, 0x4, UPT ;  /* 0x000000041100788c */ /* 0x000fcc000bf06270 */
[----:B------:R-:W-:-:S13]  /*5060*/  PLOP3.LUT P0, PT, PT, PT, UP0, 0x80, 0x8 ;  /* 0x000000000008781c */ /* 0x000fda0003f0f008 */
[----:B------:R-:W-:Y:S05]  /*5070*/  @!P0 EXIT ;  /* 0x000000000000894d */ /* 0x000fea0003800000 */
[----:B------:R-:W-:Y:S01]  /*5080*/  BAR.SYNC.DEFER_BLOCKING 0x6, 0xa0 ;  /* 0x0182800000007b1d */ /* 0x000fe20000010000 */
[C---:B------:R-:W-:Y:S01]  /*5090*/  IMAD.SHL.U32 R4, R170.reuse, 0x40, RZ ;  /* 0x00000040aa047824 */ /* 0x040fe200078e00ff */
[C---:B------:R-:W-:Y:S01]  /*50a0*/  LOP3.LUT R178, R170.reuse, 0x60, RZ, 0xc0, !PT ;  /* 0x00000060aab27812 */ /* 0x040fe200078ec0ff */
[C---:B------:R-:W-:Y:S01]  /*50b0*/  IMAD.SHL.U32 R137, R170.reuse, 0x8, RZ ;  /* 0x00000008aa897824 */ /* 0x040fe200078e00ff */
[C---:B------:R-:W-:Y:S01]  /*50c0*/  LOP3.LUT R176, R170.reuse, 0x2, RZ, 0xc0, !PT ;  /* 0x00000002aab07812 */ /* 0x040fe200078ec0ff */
[----:B------:R-:W-:Y:S01]  /*50d0*/  IMAD.U32 R69, R170, 0x10000, RZ ;  /* 0x00010000aa457824 */ /* 0x000fe200078e00ff */
[----:B------:R-:W-:Y:S02]  /*50e0*/  UMOV UR44, 0x400 ;  /* 0x00000400002c7882 */ /* 0x000fe40000000000 */
[----:B------:R-:W1:Y:S01]  /*50f0*/  LDC.64 R156, c[0x0][0x8b0] ;  /* 0x00022c00ff9c7b82 */ /* 0x000e620000000a00 */
[----:B------:R-:W-:Y:S01]  /*5100*/  ULEA UR44, UR45, UR44, 0x18 ;  /* 0x0000002c2d2c7291 */ /* 0x000fe2000f8ec0ff */
[----:B------:R-:W-:Y:S01]  /*5110*/  LOP3.LUT R6, R4, 0x180, RZ, 0xc0, !PT ;  /* 0x0000018004067812 */ /* 0x000fe200078ec0ff */
[----:B------:R-:W-:Y:S01]  /*5120*/  HFMA2 R68, -RZ, RZ, 0, 0 ;  /* 0x00000000ff447431 */ /* 0x000fe200000001ff */
[----:B------:R-:W-:Y:S01]  /*5130*/  LOP3.LUT R69, R69, 0x600000, RZ, 0xc0, !PT ;  /* 0x0060000045457812 */ /* 0x000fe200078ec0ff */
[----:B------:R-:W-:Y:S01]  /*5140*/  UIADD3 UR4, UPT, UPT, UR44, 0x4200, URZ ;  /* 0x000042002c047890 */ /* 0x000fe2000fffe0ff */
[----:B------:R-:W-:Y:S01]  /*5150*/  LOP3.LUT R137, R6, 0x30, R137, 0xf8, !PT ;  /* 0x0000003006897812 */ /* 0x000fe200078ef889 */
[----:B------:R-:W-:Y:S01]  /*5160*/  IMAD.MOV.U32 R168, RZ, RZ, RZ ;  /* 0x000000ffffa87224 */ /* 0x000fe200078e00ff */
[----:B------:R-:W2:Y:S01]  /*5170*/  LDC.64 R138, c[0x0][0x8a8] ;  /* 0x00022a00ff8a7b82 */ /* 0x000ea20000000a00 */
[----:B------:R-:W-:Y:S01]  /*5180*/  LOP3.LUT R170, R170, 0x4, RZ, 0xc0, !PT ;  /* 0x00000004aaaa7812 */ /* 0x000fe200078ec0ff */
[----:B------:R-:W-:Y:S01]  /*5190*/  IMAD.MOV.U32 R162, RZ, RZ, RZ ;  /* 0x000000ffffa27224 */ /* 0x000fe200078e00ff */
[----:B------:R-:W-:-:S02]  /*51a0*/  LOP3.LUT R137, R137, 0x1e40, R4, 0xf8, !PT ;  /* 0x00001e4089897812 */ /* 0x000fc400078ef804 */
[----:B------:R-:W-:Y:S01]  /*51b0*/  CS2R R166, SRZ ;  /* 0x0000000000a67805 */ /* 0x000fe2000001ff00 */
[----:B------:R-:W-:Y:S01]  /*51c0*/  IMAD.MOV.U32 R165, RZ, RZ, RZ ;  /* 0x000000ffffa57224 */ /* 0x000fe200078e00ff */
[----:B------:R-:W-:Y:S01]  /*51d0*/  IADD3 R169, PT, PT, -R170, 0x2, RZ ;  /* 0x00000002aaa97810 */ /* 0x000fe20007ffe1ff */
[----:B------:R-:W-:Y:S01]  /*51e0*/  IMAD.MOV R164, RZ, RZ, -R176 ;  /* 0x000000ffffa47224 */ /* 0x000fe200078e0ab0 */
[----:B------:R-:W-:Y:S01]  /*51f0*/  IADD3 R171, PT, PT, R137, UR44, RZ ;  /* 0x0000002c89ab7c10 */ /* 0x000fe2000fffe0ff */
[----:B------:R-:W3:Y:S01]  /*5200*/  LDS R0, [UR44+0x1a0] ;  /* 0x0001a02cff007984 */ /* 0x000ee20008000800 */
[----:B------:R-:W-:Y:S01]  /*5210*/  IMAD.MOV R163, RZ, RZ, -R170 ;  /* 0x000000ffffa37224 */ /* 0x000fe200078e0aaa */
[----:B------:R-:W-:Y:S01]  /*5220*/  MOV R177, UR4 ;  /* 0x0000000400b17c02 */ /* 0x000fe20008000f00 */
[----:B------:R-:W4:Y:S01]  /*5230*/  LDCU UR58, c[0x0][0x370] ;  /* 0x00006e00ff3a77ac */ /* 0x000f220008000800 */
[----:B------:R-:W-:Y:S01]  /*5240*/  VIADD R171, R171, 0x200 ;  /* 0x00000200abab7836 */ /* 0x000fe20000000000 */
[----:B------:R-:W1:Y:S01]  /*5250*/  LDCU UR43, c[0x0][0xb0c] ;  /* 0x00016180ff2b77ac */ /* 0x000e620008000800 */
[----:B------:R-:W1:Y:S01]  /*5260*/  LDCU UR39, c[0x0][0xb30] ;  /* 0x00016600ff2777ac */ /* 0x000e620008000800 */
[----:B------:R-:W1:Y:S01]  /*5270*/  LDCU.64 UR56, c[0x0][0x888] ;  /* 0x00011100ff3877ac */ /* 0x000e620008000a00 */
[----:B------:R-:W1:Y:S01]  /*5280*/  LDCU.64 UR40, c[0x0][0xb28] ;  /* 0x00016500ff2877ac */ /* 0x000e620008000a00 */
[----:B------:R-:W1:Y:S01]  /*5290*/  LDCU.64 UR60, c[0x0][0x890] ;  /* 0x00011200ff3c77ac */ /* 0x000e620008000a00 */
[----:B------:R-:W1:Y:S01]  /*52a0*/  LDCU.128 UR52, c[0x0][0xb10] ;  /* 0x00016200ff3477ac */ /* 0x000e620008000c00 */
[----:B------:R-:W1:Y:S01]  /*52b0*/  LDCU UR47, c[0x0][0x374] ;  /* 0x00006e80ff2f77ac */ /* 0x000e620008000800 */
[----:B------:R-:W-:Y:S01]  /*52c0*/  UIADD3 UR62, UPT, UPT, UR44, 0x200, URZ ;  /* 0x000002002c3e7890 */ /* 0x000fe2000fffe0ff */
[----:B-1234-:R-:W-:-:S11]  /*52d0*/  IMAD.IADD R69, R0, 0x1, R69 ;  /* 0x0000000100457824 */ /* 0x01efd600078e0245 */
.L_x_121:
[C---:B------:R-:W-:Y:S02]  /*52e0*/  LEA R3, R162.reuse, UR44, 0x3 ;  /* 0x0000002ca2037c11 */ /* 0x040fe4000f8e18ff */
[----:B------:R-:W-:Y:S02]  /*52f0*/  SHF.L.U32 R0, R167, 0x1f, RZ ;  /* 0x0000001fa7007819 */ /* 0x000fe400000006ff */
[----:B-1----:R-:W-:Y:S02]  /*5300*/  LEA R5, R162, UR44, 0x4 ;  /* 0x0000002ca2057c11 */ /* 0x002fe4000f8e20ff */
[----:B------:R-:W1:Y:S02]  /*5310*/  SYNCS.PHASECHK.TRANS64.TRYWAIT P0, [R3+URZ+0xf0], R0 ;  /* 0x0000f000030075a7 */ /* 0x000e6400080011ff */
[----:B-1----:R-:W-:Y:S05]  /*5320*/  @!P0 BRA `(.L_x_95) ;  /* 0x0000004400648947 */ /* 0x002fea0003800000 */
.L_x_173:
        /* <DEDUP_REMOVED lines=11> */
[----:B------:R-:W-:Y:S01]  /*53e0*/  PLOP3.LUT P0, PT, PT, PT, UP1, 0x80, 0x8 ;  /* 0x000000000008781c */ /* 0x000fe20003f0f018 */
[----:B------:R-:W-:Y:S11]  /*53f0*/  UP2UR UR46, UPR, URZ, 0x2 ;  /* 0x00000002ff2e7883 */ /* 0x000ff60008000000 */
[----:B------:R-:W-:Y:S01]  /*5400*/  @!UPT UIADD3 URZ, UPT, UPT, URZ, URZ, URZ ;  /* 0x000000fffffff290 */ /* 0x000fe2000fffe0ff */
[----:B-1----:R-:W-:Y:S02]  /*5410*/  @P0 SHF.R.U32.HI R0, RZ, 0x10, R5 ;  /* 0x00000010ff000819 */ /* 0x002fe40000011605 */
        /* <DEDUP_REMOVED lines=12> */
[----:B------:R-:W2:Y:S01]  /*54e0*/  LDCU UR12, c[0x0][0xb20] ;  /* 0x00016400ff0c77ac */ /* 0x000ea20008000800 */
[----:B------:R-:W-:Y:S02]  /*54f0*/  UIMAD.WIDE.U32 UR4, UR47, UR55, URZ ;  /* 0x000000372f0472a5 */ /* 0x000fe4000f8e00ff */
[----:B------:R-:W-:Y:S02]  /*5500*/  UIMAD.WIDE.U32 UR6, UR58, UR52, URZ ;  /* 0x000000343a0672a5 */ /* 0x000fe4000f8e00ff */
[----:B------:R-:W-:Y:S02]  /*5510*/  UISETP.NE.AND UP0, UPT, UR54, 0x1, UPT ;  /* 0x000000013600788c */ /* 0x000fe4000bf05270 */
[----:B------:R-:W-:Y:S02]  /*5520*/  UIMAD.WIDE.U32 UR8, UR37, UR55, URZ ;  /* 0x00000037250872a5 */ /* 0x000fe4000f8e00ff */
[----:B------:R-:W-:Y:S02]  /*5530*/  UIMAD.WIDE.U32 UR10, UR38, UR52, URZ ;  /* 0x00000034260a72a5 */ /* 0x000fe4000f8e00ff */
[----:B------:R-:W-:Y:S02]  /*5540*/  UISETP.NE.AND UP1, UPT, UR43, 0x1, UPT ;  /* 0x000000012b00788c */ /* 0x000fe4000bf25270 */
[----:B------:R-:W-:Y:S01]  /*5550*/  UISETP.NE.AND UP2, UPT, UR42, 0x1, UPT ;  /* 0x000000012a00788c */ /* 0x000fe2000bf45270 */
[----:B------:R-:W-:Y:S02]  /*5560*/  UMOV UR4, UR5 ;  /* 0x0000000500047c82 */ /* 0x000fe40008000000 */
[----:B--2---:R-:W-:Y:S03]  /*5570*/  USHF.R.U32.HI UR5, URZ, UR12, UR4 ;  /* 0x0000000cff057299 */ /* 0x004fe60008011604 */
[----:B------:R-:W-:Y:S02]  /*5580*/  UMOV UR4, UR7 ;  /* 0x0000000700047c82 */ /* 0x000fe40008000000 */
[----:B------:R-:W-:Y:S02]  /*5590*/  USHF.R.U32.HI UR7, URZ, UR53, UR4 ;  /* 0x00000035ff077299 */ /* 0x000fe40008011604 */
[----:B------:R-:W-:Y:S02]  /*55a0*/  USEL UR4, UR47, UR5, !UP0 ;  /* 0x000000052f047287 */ /* 0x000fe4000c000000 */
[----:B------:R-:W-:Y:S01]  /*55b0*/  USEL UR7, UR58, UR7, !UP1 ;  /* 0x000000073a077287 */ /* 0x000fe2000c800000 */
[----:B------:R-:W-:Y:S01]  /*55c0*/  UMOV UR5, UR9 ;  /* 0x0000000900057c82 */ /* 0x000fe20008000000 */
[----:B------:R-:W-:Y:S02]  /*55d0*/  UIMAD.WIDE.U32 UR8, UR4, UR40, URZ ;  /* 0x00000028040872a5 */ /* 0x000fe4000f8e00ff */
[----:B------:R-:W-:Y:S03]  /*55e0*/  USHF.R.U32.HI UR6, URZ, UR12, UR5 ;  /* 0x0000000cff067299 */ /* 0x000fe60008011605 */
[----:B------:R-:W-:Y:S01]  /*55f0*/  UMOV UR5, UR11 ;  /* 0x0000000b00057c82 */ /* 0x000fe20008000000 */
[----:B------:R-:W-:Y:S02]  /*5600*/  UIMAD.WIDE.U32 UR10, UR7, UR40, URZ ;  /* 0x00000028070a72a5 */ /* 0x000fe4000f8e00ff */
[----:B------:R-:W-:Y:S02]  /*5610*/  USHF.R.U32.HI UR12, URZ, UR53, UR5 ;  /* 0x00000035ff0c7299 */ /* 0x000fe40008011605 */
[----:B------:R-:W-:Y:S01]  /*5620*/  USEL UR6, UR37, UR6, !UP0 ;  /* 0x0000000625067287 */ /* 0x000fe2000c000000 */
[----:B------:R-:W-:Y:S02]  /*5630*/  UMOV UR5, UR9 ;  /* 0x0000000900057c82 */ /* 0x000fe40008000000 */
[----:B------:R-:W-:Y:S01]  /*5640*/  UMOV UR10, UR11 ;  /* 0x0000000b000a7c82 */ /* 0x000fe20008000000 */
[----:B------:R-:W-:Y:S02]  /*5650*/  @UP2 USHF.R.U32.HI UR4, URZ, UR41, UR5 ;  /* 0x00000029ff042299 */ /* 0x000fe40008011605 */
[----:B------:R-:W-:Y:S02]  /*5660*/  @UP2 USHF.R.U32.HI UR7, URZ, UR41, UR10 ;  /* 0x00000029ff072299 */ /* 0x000fe4000801160a */
[----:B------:R-:W-:Y:S02]  /*5670*/  UIMAD UR4, UR42, UR4, URZ ;  /* 0x000000042a0472a4 */ /* 0x000fe4000f8e02ff */
[----:B------:R-:W-:Y:S02]  /*5680*/  UIMAD.WIDE.U32 UR10, UR6, UR40, URZ ;  /* 0x00000028060a72a5 */ /* 0x000fe4000f8e00ff */
[----:B------:R-:W-:Y:S02]  /*5690*/  USEL UR5, UR38, UR12, !UP1 ;  /* 0x0000000c26057287 */ /* 0x000fe4000c800000 */
[----:B------:R-:W-:Y:S02]  /*56a0*/  UIMAD UR8, UR42, UR7, URZ ;  /* 0x000000072a0872a4 */ /* 0x000fe4000f8e02ff */
[----:B------:R-:W-:Y:S03]  /*56b0*/  UISETP.GE.AND UP0, UPT, UR6, UR4, UPT ;  /* 0x000000040600728c */ /* 0x000fe6000bf06270 */
[----:B------:R-:W-:Y:S01]  /*56c0*/  UMOV UR4, UR11 ;  /* 0x0000000b00047c82 */ /* 0x000fe20008000000 */
[----:B------:R-:W-:Y:S02]  /*56d0*/  UISETP.GE.OR UP0, UPT, UR5, UR8, UP0 ;  /* 0x000000080500728c */ /* 0x000fe40008706670 */
[----:B------:R-:W-:Y:S02]  /*56e0*/  USHF.R.U32.HI UR4, URZ, UR41, UR4 ;  /* 0x00000029ff047299 */ /* 0x000fe40008011604 */
[----:B------:R-:W-:Y:S02]  /*56f0*/  UIMAD.WIDE.U32 UR8, UR5, UR40, URZ ;  /* 0x00000028050872a5 */ /* 0x000fe4000f8e00ff */
[----:B------:R-:W-:Y:S02]  /*5700*/  USEL UR11, UR6, UR4, !UP2 ;  /* 0x00000004060b7287 */ /* 0x000fe4000d000000 */
[----:B------:R-:W-:Y:S02]  /*5710*/  UIADD3 UR8, UPT, UPT, -UR5, URZ, URZ ;  /* 0x000000ff05087290 */ /* 0x000fe4000fffe1ff */
[----:B------:R-:W-:Y:S01]  /*5720*/  UIADD3 UR10, UPT, UPT, -UR11, URZ, URZ ;  /* 0x000000ff0b0a7290 */ /* 0x000fe2000fffe1ff */
[----:B------:R-:W-:Y:S01]  /*5730*/  @!UP0 UMOV UR4, UR9 ;  /* 0x0000000900048c82 */ /* 0x000fe20008000000 */
[----:B------:R-:W-:Y:S02]  /*5740*/  UIADD3 UR9, UPT, UPT, -UR6, URZ, URZ ;  /* 0x000000ff06097290 */ /* 0x000fe4000fffe1ff */
[----:B------:R-:W-:Y:S02]  /*5750*/  @!UP0 USHF.R.U32.HI UR4, URZ, UR41, UR4 ;  /* 0x00000029ff048299 */ /* 0x000fe40008011604 */
[----:B------:R-:W-:Y:S02]  /*5760*/  UIMAD UR10, UR42, UR10, UR6 ;  /* 0x0000000a2a0a72a4 */ /* 0x000fe4000f8e0206 */
[----:B------:R-:W-:Y:S04]  /*5770*/  @!UP0 USEL UR4, UR5, UR4, !UP2 ;  /* 0x0000000405048287 */ /* 0x000fe8000d000000 */
[----:B------:R-:W-:Y:S02]  /*5780*/  @!UP0 UIMAD UR10, UR7, UR10, UR4 ;  /* 0x0000000a070a82a4 */ /* 0x000fe4000f8e0204 */
[----:B------:R-:W-:Y:S02]  /*5790*/  @!UP0 UIADD3 UR11, UPT, UPT, UR11, -UR4, URZ ;  /* 0x800000040b0b8290 */ /* 0x000fe4000fffe0ff */
[----:B------:R-:W-:Y:S02]  /*57a0*/  UIMAD UR7, UR43, UR8, UR38 ;  /* 0x000000082b0772a4 */ /* 0x000fe4000f8e0226 */
[----:B------:R-:W-:Y:S02]  /*57b0*/  @!UP0 UIMAD UR6, UR11, UR42, UR5 ;  /* 0x0000002a0b0682a4 */ /* 0x000fe4000f8e0205 */
[----:B------:R-:W-:Y:S01]  /*57c0*/  UIMAD UR4, UR54, UR9, UR37 ;  /* 0x00000009360472a4 */ /* 0x000fe2000f8e0225 */
[----:B------:R-:W-:Y:S02]  /*57d0*/  @!UP0 UMOV UR5, UR10 ;  /* 0x0000000a00058c82 */ /* 0x000fe40008000000 */
[----:B------:R-:W-:Y:S02]  /*57e0*/  UIMAD UR38, UR5, UR43, UR7 ;  /* 0x0000002b052672a4 */ /* 0x000fe4000f8e0207 */
[----:B------:R-:W-:Y:S11]  /*57f0*/  UIMAD UR37, UR6, UR54, UR4 ;  /* 0x00000036062572a4 */ /* 0x000ff6000f8e0204 */
[----:B------:R-:W-:Y:S01]  /*5800*/  @!UPT UIADD3 URZ, UPT, UPT, URZ, URZ, URZ ;  /* 0x000000fffffff290 */ /* 0x000fe2000fffe0ff */
.L_x_96:
[----:B------:R-:W-:Y:S01]  /*5810*/  UISETP.NE.AND UP0, UPT, UR39, 0x1, UPT ;  /* 0x000000012700788c */ /* 0x000fe2000bf05270 */
[----:B------:R-:W-:Y:S01]  /*5820*/  IADD3 R162, PT, PT, R162, 0x1, RZ ;  /* 0x00000001a2a27810 */ /* 0x000fe20007ffe0ff */
[----:B------:R-:W-:Y:S02]  /*5830*/  USHF.L.U32 UR50, UR16, 0x7, URZ ;  /* 0x0000000710327899 */ /* 0x000fe400080006ff */
[----:B------:R-:W-:Y:S07]  /*5840*/  USHF.L.U32 UR49, UR20, 0x7, URZ ;  /* 0x0000000714317899 */ /* 0x000fee00080006ff */
[----:B------:R-:W2:Y:S01]  /*5850*/  @!UP0 LDCU.128 UR12, c[0x0][0xb10] ;  /* 0x00016200ff0c87ac */ /* 0x000ea20008000c00 */
[----:B------:R-:W3:Y:S01]  /*5860*/  @!UP0 LDCU UR5, c[0x0][0xb0c] ;  /* 0x00016180ff0587ac */ /* 0x000ee20008000800 */
[----:B------:R-:W4:Y:S01]  /*5870*/  @!UP0 LDCU UR10, c[0x0][0xb20] ;  /* 0x00016400ff0a87ac */ /* 0x000f220008000800 */
[----:B--2---:R-:W-:Y:S02]  /*5880*/  UIMAD.WIDE.U32 UR8, UR38, UR12, URZ ;  /* 0x0000000c260872a5 */ /* 0x004fe4000f8e00ff */
[----:B------:R-:W-:Y:S02]  /*5890*/  UIMAD.WIDE.U32 UR6, UR37, UR15, URZ ;  /* 0x0000000f250672a5 */ /* 0x000fe4000f8e00ff */
[----:B------:R-:W-:Y:S03]  /*58a0*/  @!UP0 UISETP.NE.AND UP1, UPT, UR14, 0x1, UPT ;  /* 0x000000010e00888c */ /* 0x000fe6000bf25270 */
[----:B------:R-:W-:Y:S01]  /*58b0*/  @!UP0 UMOV UR4, UR9 ;  /* 0x0000000900048c82 */ /* 0x000fe20008000000 */
[----:B---3--:R-:W-:Y:S02]  /*58c0*/  @!UP0 UISETP.NE.AND UP2, UPT, UR5, 0x1, UPT ;  /* 0x000000010500888c */ /* 0x008fe4000bf45270 */
[----:B------:R-:W-:Y:S01]  /*58d0*/  @!UP0 USHF.R.U32.HI UR4, URZ, UR13, UR4 ;  /* 0x0000000dff048299 */ /* 0x000fe20008011604 */
[----:B------:R-:W-:Y:S02]  /*58e0*/  @!UP0 UMOV UR6, UR7 ;  /* 0x0000000700068c82 */ /* 0x000fe40008000000 */
[----:B----4-:R-:W-:Y:S02]  /*58f0*/  @!UP0 USHF.R.U32.HI UR6, URZ, UR10, UR6 ;  /* 0x0000000aff068299 */ /* 0x010fe40008011606 */
[----:B------:R-:W-:Y:S02]  /*5900*/  @!UP0 USEL UR7, UR38, UR4, !UP2 ;  /* 0x0000000426078287 */ /* 0x000fe4000d000000 */
[----:B------:R-:W-:Y:S04]  /*5910*/  @!UP0 USEL UR6, UR37, UR6, !UP1 ;  /* 0x0000000625068287 */ /* 0x000fe8000c800000 */
[----:B------:R-:W-:Y:S02]  /*5920*/  @!UP0 UIADD3 UR4, UPT, UPT, -UR7, UR6, URZ ;  /* 0x0000000607048290 */ /* 0x000fe4000fffe1ff */
[----:B------:R-:W-:Y:S02]  /*5930*/  @!UP0 UIADD3 UR6, UPT, UPT, UR7, -UR6, URZ ;  /* 0x8000000607068290 */ /* 0x000fe4000fffe0ff */
[----:B------:R-:W-:Y:S02]  /*5940*/  @!UP0 UIMAD UR38, UR4, UR5, UR38 ;  /* 0x00000005042682a4 */ /* 0x000fe4000f8e0226 */
[----:B------:R-:W-:Y:S02]  /*5950*/  @!UP0 UIMAD UR37, UR6, UR14, UR37 ;  /* 0x0000000e062582a4 */ /* 0x000fe4000f8e0225 */
[----:B------:R-:W-:Y:S09]  /*5960*/  ULOP3.LUT UP0, URZ, UR62, 0x1b0, URZ, 0xc0, !UPT ;  /* 0x000001b03eff7892 */ /* 0x000ff2000f80c0ff */
[----:B------:R-:W-:Y:S05]  /*5970*/  BRA.U !UP0, `(.L_x_97) ;  /* 0x0000000108407547 */ /* 0x000fea000b800000 */
[----:B------:R-:W2:Y:S01]  /*5980*/  LDCU.64 UR8, c[0x4][0x80] ;  /* 0x01001000ff0877ac */ /* 0x000ea20008000a00 */
[----:B------:R-:W-:Y:S01]  /*5990*/  MOV R3, 0x0 ;  /* 0x0000000000037802 */ /* 0x000fe20000000f00 */
[----:B------:R-:W-:Y:S02]  /*59a0*/  HFMA2 R12, -RZ, RZ, 0, 5.9604644775390625e-08 ;  /* 0x00000001ff0c7431 */ /* 0x000fe400000001ff */
[----:B------:R-:W-:Y:S02]  /*59b0*/  IMAD.MOV.U32 R8, RZ, RZ, 0x70 ;  /* 0x00000070ff087424 */ /* 0x000fe400078e00ff */
[----:B------:R-:W-:Y:S01]  /*59c0*/  IMAD.MOV.U32 R13, RZ, RZ, RZ ;  /* 0x000000ffff0d7224 */ /* 0x000fe200078e00ff */
[----:B------:R-:W3:Y:S01]  /*59d0*/  LDCU.64 UR6, c[0x4][0x88] ;  /* 0x01001100ff0677ac */ /* 0x000ee20008000a00 */
[----:B------:R-:W4:Y:S01]  /*59e0*/  LDC.64 R2, c[0x4][R3] ;  /* 0x0100000003027b82 */ /* 0x000f220000000a00 */
[----:B------:R-:W1:Y:S01]  /*59f0*/  LDCU.64 UR4, c[0x4][0x8] ;  /* 0x01000100ff0477ac */ /* 0x000e620008000a00 */
[----:B--2---:R-:W-:Y:S01]  /*5a00*/  MOV R5, UR9 ;  /* 0x0000000900057c02 */ /* 0x004fe20008000f00 */
[----:B------:R-:W-:Y:S01]  /*5a10*/  IMAD.U32 R4, RZ, RZ, UR8 ;  /* 0x00000008ff047e24 */ /* 0x000fe2000f8e00ff */
[----:B---3--:R-:W-:Y:S01]  /*5a20*/  MOV R7, UR7 ;  /* 0x0000000700077c02 */ /* 0x008fe20008000f00 */
[----:B------:R-:W-:Y:S01]  /*5a30*/  IMAD.U32 R6, RZ, RZ, UR6 ;  /* 0x00000006ff067e24 */ /* 0x000fe2000f8e00ff */
[----:B-1----:R-:W-:Y:S01]  /*5a40*/  MOV R11, UR5 ;  /* 0x00000005000b7c02 */ /* 0x002fe20008000f00 */
[----:B------:R-:W-:Y:S02]  /*5a50*/  IMAD.U32 R10, RZ, RZ, UR4 ;  /* 0x00000004ff0a7e24 */ /* 0x000fe4000f8e00ff */
[----:B------:R-:W-:Y:S07]  /*5a60*/  LEPC R20, `(.L_x_97) ;  /* 0x000000001014794e */ /* 0x000fee0000000000 */
[----:B----45:R-:W-:Y:S05]  /*5a70*/  CALL.ABS.NOINC R2 ;  /* 0x0000000002007343 */ /* 0x030fea0003c00000 */
.L_x_97:
[----:B------:R-:W-:Y:S01]  /*5a80*/  LOP3.LUT P0, RZ, R177, 0x1b0, RZ, 0xc0, !PT ;  /* 0x000001b0b1ff7812 */ /* 0x000fe2000780c0ff */
[----:B------:R-:W-:Y:S11]  /*5a90*/  BSSY.RECONVERGENT B6, `(.L_x_98) ;  /* 0x0000013000067945 */ /* 0x000ff60003800200 */
[----:B------:R-:W-:Y:S01]  /*5aa0*/  @!UPT UIADD3 URZ, UPT, UPT, URZ, URZ, URZ ;  /* 0x000000fffffff290 */ /* 0x000fe2000fffe0ff */
[----:B------:R-:W-:Y:S05]  /*5ab0*/  @!P0 BRA `(.L_x_99) ;  /* 0x0000000000408947 */ /* 0x000fea0003800000 */
        /* <DEDUP_REMOVED lines=16> */
.L_x_99:
[----:B------:R-:W-:Y:S05]  /*5bc0*/  BSYNC.RECONVERGENT B6 ;  /* 0x0000000000067941 */ /* 0x000fea0003800200 */
.L_x_98:
[----:B------:R-:W-:Y:S01]  /*5bd0*/  R2UR UR4, R161 ;  /* 0x00000000a10472ca */ /* 0x000fe200000e0000 */
[----:B------:R-:W-:Y:S01]  /*5be0*/  UISETP.NE.U32.AND UP0, UPT, UR60, URZ, UPT ;  /* 0x000000ff3c00728c */ /* 0x000fe2000bf05070 */
[----:B------:R-:W-:Y:S02]  /*5bf0*/  ISETP.NE.U32.AND P4, PT, R156, RZ, PT ;  /* 0x000000ff9c00720c */ /* 0x000fe40003f85070 */
[----:B------:R-:W-:Y:S01]  /*5c00*/  ISETP.NE.U32.AND P2, PT, RZ, UR56, PT ;  /* 0x00000038ff007c0c */ /* 0x000fe2000bf45070 */
[----:B------:R-:W-:Y:S01]  /*5c10*/  UISETP.NE.AND.EX UP1, UPT, UR61, URZ, UPT, UP0 ;  /* 0x000000ff3d00728c */ /* 0x000fe2000bf25300 */
[----:B------:R-:W-:Y:S01]  /*5c20*/  ISETP.NE.AND.EX P4, PT, R157, RZ, PT, P4 ;  /* 0x000000ff9d00720c */ /* 0x000fe20003f85340 */
[----:B------:R-:W-:Y:S01]  /*5c30*/  UPLOP3.LUT UP0, UPT, UPT, UPT, UPT, 0x40, 0x4 ;  /* 0x000000000004789c */ /* 0x000fe20003f0e870 */
[----:B------:R-:W-:Y:S05]  /*5c40*/  ISETP.NE.AND.EX P2, PT, RZ, UR57, PT, P2 ;  /* 0x00000039ff007c0c */ /* 0x000fea000bf45320 */
[----:B------:R-:W-:Y:S06]  /*5c50*/  UISETP.NE.AND UP2, UPT, UR4, URZ, UPT ;  /* 0x000000ff0400728c */ /* 0x000fec000bf45270 */
[----:B------:R-:W-:Y:S05]  /*5c60*/  PLOP3.LUT P1, PT, PT, PT, UP2, 0x80, 0x8 ;  /* 0x000000000008781c */ /* 0x000fea0003f2f028 */
[----:B------:R-:W-:Y:S06]  /*5c70*/  @UP2 UPLOP3.LUT UP0, UPT, UPT, UPT, UP1, 0x80, 0x8 ;  /* 0x000000000008289c */ /* 0x000fec0003f0f010 */
[----:B------:R-:W-:Y:S01]  /*5c80*/  PLOP3.LUT P0, PT, PT, PT, UP0, 0x80, 0x8 ;  /* 0x000000000008781c */ /* 0x000fe20003f0f008 */
[----:B------:R-:W-:Y:S01]  /*5c90*/  @!UPT UIADD3 URZ, UPT, UPT, URZ, URZ, URZ ;  /* 0x000000fffffff290 */ /* 0x000fe2000fffe0ff */
[----:B------:R-:W-:Y:S11]  /*5ca0*/  BRA.U !UP1, `(.L_x_100) ;  /* 0x00000001093c7547 */ /* 0x000ff6000b800000 */
[----:B------:R-:W-:Y:S01]  /*5cb0*/  UISETP.NE.U32.AND UP0, UPT, UR56, URZ, UPT ;  /* 0x000000ff3800728c */ /* 0x000fe2000bf05070 */
[----:B-1----:R-:W-:Y:S01]  /*5cc0*/  HFMA2 R0, -RZ, RZ, 0, 5.9604644775390625e-08 ;  /* 0x00000001ff007431 */ /* 0x002fe200000001ff */
[----:B------:R-:W1:Y:S01]  /*5cd0*/  LDCU.64 UR8, c[0x0][0x358] ;  /* 0x00006b00ff0877ac */ /* 0x000e620008000a00 */
[----:B------:R-:W-:Y:S01]  /*5ce0*/  IMAD.MOV.U32 R158, RZ, RZ, 0x1 ;  /* 0x00000001ff9e7424 */ /* 0x000fe200078e00ff */
[----:B------:R-:W-:Y:S06]  /*5cf0*/  UISETP.NE.AND.EX UP0, UPT, UR57, URZ, UPT, UP0 ;  /* 0x000000ff3900728c */ /* 0x000fec000bf05300 */
[----:B------:R-:W-:Y:S05]  /*5d00*/  PLOP3.LUT P3, PT, PT, PT, UP0, 0x80, 0x8 ;  /* 0x000000000008781c */ /* 0x000fea0003f6f008 */
[----:B------:R-:W2:Y:S01]  /*5d10*/  @UP0 LDCU.64 UR4, c[0x0][0x888] ;  /* 0x00011100ff0407ac */ /* 0x000ea20008000a00 */
[----:B------:R-:W-:Y:S07]  /*5d20*/  @UP0 UIMAD UR6, UR36, UR60, URZ ;  /* 0x0000003c240602a4 */ /* 0x000fee000f8e02ff */
[----:B------:R-:W-:Y:S01]  /*5d30*/  @!P3 PRMT R158, R0, 0x7610, R158 ;  /* 0x00007610009eb816 */ /* 0x000fe2000000009e */
[----:B--2---:R-:W-:Y:S06]  /*5d40*/  @UP0 UIMAD.WIDE UR4, UR6, 0x4, UR4 ;  /* 0x00000004060408a5 */ /* 0x004fec000f8e0204 */
[----:B------:R-:W-:Y:S01]  /*5d50*/  IMAD.U32 R2, RZ, RZ, UR4 ;  /* 0x00000004ff027e24 */ /* 0x000fe2000f8e00ff */
[----:B------:R-:W-:Y:S04]  /*5d60*/  MOV R3, UR5 ;  /* 0x0000000500037c02 */ /* 0x000fe80008000f00 */
[----:B------:R-:W2:Y:S01]  /*5d70*/  @!UP0 LDCU UR4, c[0x0][0x880] ;  /* 0x00011000ff0487ac */ /* 0x000ea20008000800 */
[----:B-1---5:R3:W5:Y:S02]  /*5d80*/  @P3 LDG.E R73, desc[UR8][R2.64] ;  /* 0x0000000802493981 */ /* 0x022764000c1e1900 */
[----:B--23--:R-:W-:Y:S02]  /*5d90*/  @!P3 IMAD.U32 R73, RZ, RZ, UR4 ;  /* 0x00000004ff49be24 */ /* 0x00cfe4000f8e00ff */
.L_x_100:
[----:B------:R-:W-:Y:S05]  /*5da0*/  @!P4 BRA `(.L_x_101) ;  /* 0x000000000024c947 */ /* 0x000fea0003800000 */
[----:B------:R-:W-:Y:S01]  /*5db0*/  ISETP.NE.U32.AND P3, PT, R138, RZ, PT ;  /* 0x000000ff8a00720c */ /* 0x000fe20003f65070 */
[----:B------:R-:W2:Y:S03]  /*5dc0*/  LDCU.64 UR4, c[0x0][0x358] ;  /* 0x00006b00ff0477ac */ /* 0x000ea60008000a00 */
[----:B------:R-:W-:Y:S11]  /*5dd0*/  ISETP.NE.AND.EX P3, PT, R139, RZ, PT, P3 ;  /* 0x000000ff8b00720c */ /* 0x000ff60003f65330 */
[----:B------:R-:W-:Y:S02]  /*5de0*/  @!UPT UIADD3 URZ, UPT, UPT, URZ, URZ, URZ ;  /* 0x000000fffffff290 */ /* 0x000fe4000fffe0ff */
[----:B------:R-:W3:Y:S01]  /*5df0*/  @P3 LDC.64 R2, c[0x0][0x8a8] ;  /* 0x00022a00ff023b82 */ /* 0x000ee20000000a00 */
[----:B-1----:R-:W-:Y:S04]  /*5e00*/  @P3 IMAD R0, R156, UR36, RZ ;  /* 0x000000249c003c24 */ /* 0x002fe8000f8e02ff */
[----:B---3--:R-:W-:Y:S05]  /*5e10*/  @P3 IMAD.WIDE R2, R0, 0x4, R2 ;  /* 0x0000000400023825 */ /* 0x008fea00078e0202 */
[----:B--2--5:R2:W5:Y:S02]  /*5e20*/  @P3 LDG.E R70, desc[UR4][R2.64] ;  /* 0x0000000402463981 */ /* 0x024564000c1e1900 */
[----:B--2---:R-:W3:Y:S02]  /*5e30*/  @!P3 LDC R70, c[0x0][0x8a0] ;  /* 0x00022800ff46bb82 */ /* 0x004ee40000000800 */
.L_x_101:
[----:B-----5:R-:W-:Y:S01]  /*5e40*/  FSETP.NEU.AND P4, PT, R73, RZ, PT ;  /* 0x000000ff4900720b */ /* 0x020fe20003f8d000 */
[----:B------:R-:W-:Y:S01]  /*5e50*/  BSSY B1, `(.L_x_102) ;  /* 0x0000047000017945 */ /* 0x000fe20003800000 */
[----:B------:R-:W-:Y:S01]  /*5e60*/  SEL R7, RZ, 0xffffffff, P2 ;  /* 0xffffffffff077807 */ /* 0x000fe20001000000 */
[----:B------:R-:W-:Y:S01]  /*5e70*/  IMAD.MOV.U32 R187, RZ, RZ, 0x1 ;  /* 0x00000001ffbb7424 */ /* 0x000fe200078e00ff */
[----:B------:R-:W-:Y:S01]  /*5e80*/  LOP3.LUT P3, RZ, R158, 0xff, RZ, 0xc0, !PT ;  /* 0x000000ff9eff7812 */ /* 0x000fe2000786c0ff */
[----:B------:R-:W-:Y:S01]  /*5e90*/  IMAD R71, R68, 0x80, R69 ;  /* 0x0000008044477824 */ /* 0x000fe200078e0245 */
[----:B-1----:R-:W-:Y:S02]  /*5ea0*/  @P1 SEL R0, RZ, 0xffffffff, P4 ;  /* 0xffffffffff001807 */ /* 0x002fe40002000000 */
[----:B------:R-:W-:Y:S02]  /*5eb0*/  CS2R R154, SRZ ;  /* 0x00000000009a7805 */ /* 0x000fe4000001ff00 */
[----:B------:R-:W-:Y:S02]  /*5ec0*/  LEA R3, R166, UR44, 0x3 ;  /* 0x0000002ca6037c11 */ /* 0x000fe4000f8e18ff */
[----:B------:R-:W-:Y:S02]  /*5ed0*/  CS2R R152, SRZ ;  /* 0x0000000000987805 */ /* 0x000fe4000001ff00 */
[----:B------:R-:W-:Y:S02]  /*5ee0*/  @P0 SEL R0, R7, R0, !P3 ;  /* 0x0000000007000207 */ /* 0x000fe40005800000 */
[----:B------:R-:W-:Y:S02]  /*5ef0*/  CS2R R150, SRZ ;  /* 0x0000000000967805 */ /* 0x000fe4000001ff00 */
[----:B------:R-:W-:Y:S02]  /*5f00*/  LEA R186, R68, UR44, 0x3 ;  /* 0x0000002c44ba7c11 */ /* 0x000fe4000f8e18ff */
[----:B------:R-:W-:Y:S02]  /*5f10*/  CS2R R148, SRZ ;  /* 0x0000000000947805 */ /* 0x000fe4000001ff00 */
[----:B------:R-:W-:Y:S02]  /*5f20*/  @P1 LOP3.LUT R0, R0, 0x1, RZ, 0xc0, !PT ;  /* 0x0000000100001812 */ /* 0x000fe400078ec0ff */
[----:B------:R-:W-:Y:S02]  /*5f30*/  CS2R R146, SRZ ;  /* 0x0000000000927805 */ /* 0x000fe4000001ff00 */
[----:B------:R-:W-:Y:S02]  /*5f40*/  SHF.L.U32 R5, R168, 0x1f, RZ ;  /* 0x0000001fa8057819 */ /* 0x000fe400000006ff */
[----:B------:R-:W-:Y:S02]  /*5f50*/  CS2R R144, SRZ ;  /* 0x0000000000907805 */ /* 0x000fe4000001ff00 */
[----:B------:R-:W-:Y:S02]  /*5f60*/  ISETP.NE.U32.OR P6, PT, R0, 0x1, !P1 ;  /* 0x000000010000780c */ /* 0x000fe40004fc5470 */
[----:B------:R-:W-:Y:S02]  /*5f70*/  CS2R R142, SRZ ;  /* 0x00000000008e7805 */ /* 0x000fe4000001ff00 */
[----:B------:R-:W-:Y:S02]  /*5f80*/  PLOP3.LUT P2, PT, PT, PT, UP1, 0x80, 0x8 ;  /* 0x000000000008781c */ /* 0x000fe40003f4f018 */
[----:B------:R-:W-:Y:S02]  /*5f90*/  CS2R R140, SRZ ;  /* 0x00000000008c7805 */ /* 0x000fe4000001ff00 */
[----:B------:R-:W-:Y:S02]  /*5fa0*/  SEL R0, RZ, 0xffffffff, P4 ;  /* 0xffffffffff007807 */ /* 0x000fe40002000000 */
[----:B------:R-:W-:Y:S03]  /*5fb0*/  P2R R172, PR, RZ, 0x40 ;  /* 0x00000040ffac7803 */ /* 0x000fe60000000000 */
[----:B------:R-:W-:Y:S04]  /*5fc0*/  @P6 SHF.L.U32 R2, R165, 0x1f, RZ ;  /* 0x0000001fa5026819 */ /* 0x000fe800000006ff */
[----:B------:R-:W-:Y:S01]  /*5fd0*/  @P2 SEL R0, R7, R0, !P3 ;  /* 0x0000000007002207 */ /* 0x000fe20005800000 */
[----:B------:R-:W1:Y:S03]  /*5fe0*/  @P6 SYNCS.PHASECHK.TRANS64.TRYWAIT P1, [R3+URZ+0xc0], R2 ;  /* 0x0000c002030065a7 */ /* 0x000e6600080211ff */
[----:B------:R-:W-:Y:S04]  /*5ff0*/  LOP3.LUT R0, R0, 0x1, RZ, 0xc0, !PT ;  /* 0x0000000100007812 */ /* 0x000fe800078ec0ff */
[----:B------:R-:W-:Y:S04]  /*6000*/  ISETP.NE.U32.AND P5, PT, R0, 0x1, PT ;  /* 0x000000010000780c */ /* 0x000fe80003fa5070 */
[----:B------:R-:W-:Y:S01]  /*6010*/  P2R R192, PR, RZ, 0x20 ;  /* 0x00000020ffc07803 */ /* 0x000fe20000000000 */
[----:B------:R2:W4:Y:S01]  /*6020*/  SYNCS.PHASECHK.TRANS64.TRYWAIT P0, [R186+URZ+0x110], R5 ;  /* 0x00011005ba0075a7 */ /* 0x00052200080011ff */
[----:B-1----:R-:W-:Y:S01]  /*6030*/  @P6 SEL R187, RZ, 0x1, !P1 ;  /* 0x00000001ffbb6807 */ /* 0x002fe20004800000 */
[----:B--2---:R-:W-:Y:S06]  /*6040*/  @!P6 BRA `(.L_x_103) ;  /* 0x00000000009ce947 */ /* 0x004fec0003800000 */
[----:B------:R-:W-:Y:S01]  /*6050*/  @P5 IMAD R7, R166, 0x2000, R171 ;  /* 0x00002000a6075824 */ /* 0x000fe200078e02ab */
[----:B------:R-:W-:Y:S01]  /*6060*/  ISETP.NE.AND P1, PT, R187, RZ, PT ;  /* 0x000000ffbb00720c */ /* 0x000fe20003f25270 */
[----:B------:R-:W-:Y:S01]  /*6070*/  BSSY B0, `(.L_x_104) ;  /* 0x0000010000007945 */ /* 0x000fe20003800000 */
[----:B------:R-:W-:Y:S01]  /*6080*/  CS2R R142, SRZ ;  /* 0x00000000008e7805 */ /* 0x000fe2000001ff00 */
[--C-:B------:R-:W-:Y:S01]  /*6090*/  @P5 IMAD R6, R176, -0x10, R7.reuse ;  /* 0xfffffff0b0065824 */ /* 0x100fe200078e0207 */
[----:B------:R-:W-:Y:S01]  /*60a0*/  CS2R R140, SRZ ;  /* 0x00000000008c7805 */ /* 0x000fe2000001ff00 */
[----:B------:R-:W-:Y:S01]  /*60b0*/  @P5 IMAD R4, R170, -0x10, R7 ;  /* 0xfffffff0aa045824 */ /* 0x000fe200078e0207 */
[----:B------:R-:W-:Y:S01]  /*60c0*/  CS2R R150, SRZ ;  /* 0x0000000000967805 */ /* 0x000fe2000001ff00 */
[----:B------:R-:W-:Y:S01]  /*60d0*/  @P5 IMAD R2, R169, 0x10, R6 ;  /* 0x00000010a9025824 */ /* 0x000fe200078e0206 */
[----:B------:R-:W-:Y:S02]  /*60e0*/  CS2R R148, SRZ ;  /* 0x0000000000947805 */ /* 0x000fe4000001ff00 */
[----:B------:R-:W-:Y:S02]  /*60f0*/  CS2R R146, SRZ ;  /* 0x0000000000927805 */ /* 0x000fe4000001ff00 */
[----:B------:R-:W-:Y:S02]  /*6100*/  CS2R R144, SRZ ;  /* 0x0000000000907805 */ /* 0x000fe4000001ff00 */
[----:B------:R-:W-:Y:S02]  /*6110*/  CS2R R154, SRZ ;  /* 0x00000000009a7805 */ /* 0x000fe4000001ff00 */
[----:B------:R-:W-:Y:S01]  /*6120*/  CS2R R152, SRZ ;  /* 0x0000000000987805 */ /* 0x000fe2000001ff00 */
[----:B------:R-:W-:Y:S06]  /*6130*/  @P1 BRA `(.L_x_105) ;  /* 0x00000000000c1947 */ /* 0x000fec0003800000 */
[----:B------:R-:W-:Y:S04]  /*6140*/  SHF.L.U32 R0, R165, 0x1f, RZ ;  /* 0x0000001fa5007819 */ /* 0x000fe800000006ff */
[----:B------:R-:W1:Y:S02]  /*6150*/  SYNCS.PHASECHK.TRANS64.TRYWAIT P1, [R3+URZ+0xc0], R0 ;  /* 0x0000c000030075a7 */ /* 0x000e6400080211ff */
[----:B-1----:R-:W-:Y:S05]  /*6160*/  @!P1 BRA `(.L_x_106) ;  /* 0x0000003400e89947 */ /* 0x002fea0003800000 */
.L_x_105:
[----:B------:R-:W-:Y:S05]  /*6170*/  BSYNC B0 ;  /* 0x0000000000007941 */ /* 0x000fea0003800000 */
.L_x_104:
[----:B------:R-:W-:Y:S01]  /*6180*/  ISETP.NE.AND P1, PT, R192, RZ, PT ;  /* 0x000000ffc000720c */ /* 0x000fe20003f25270 */
[----:B-1----:R-:W-:Y:S02]  /*6190*/  VIADD R3, R3, 0xd0 ;  /* 0x000000d003037836 */ /* 0x002fe40000000000 */
[----:B------:R-:W-:Y:S02]  /*61a0*/  IMAD.U32 R0, RZ, RZ, UR45 ;  /* 0x0000002dff007e24 */ /* 0x000fe4000f8e00ff */
[----:B------:R-:W-:Y:S03]  /*61b0*/  VIADD R166, R166, 0x1 ;  /* 0x00000001a6a67836 */ /* 0x000fe60000000000 */
[----:B------:R-:W-:Y:S05]  /*61c0*/  PRMT R0, R0, 0x654, R3 ;  /* 0x0000065400007816 */ /* 0x000fea0000000003 */
[----:B------:R1:W2:Y:S04]  /*61d0*/  @P1 LDS.128 R140, [R7] ;  /* 0x00000000078c1984 */ /* 0x0002a80000000c00 */
[----:B------:R1:W1:Y:S04]  /*61e0*/  @P1 LDS.128 R148, [R4+0x20] ;  /* 0x0000200004941984 */ /* 0x0002680000000c00 */
[----:B------:R1:W1:Y:S04]  /*61f0*/  @P1 LDS.128 R144, [R6+0x10] ;  /* 0x0000100006901984 */ /* 0x0002680000000c00 */
[----:B------:R1:W1:Y:S01]  /*6200*/  @P1 LDS.128 R152, [R2+0x10] ;  /* 0x0000100002981984 */ /* 0x0002620000000c00 */
[C---:B------:R-:W-:Y:S01]  /*6210*/  ISETP.NE.AND P1, PT, R166.reuse, 0x2, PT ;  /* 0x00000002a600780c */ /* 0x040fe20003f25270 */
[----:B------:R-:W-:Y:S01]  /*6220*/  @!PT LDS RZ, [RZ] ;  /* 0x00000000fffff984 */ /* 0x000fe20000000800 */
[----:B------:R-:W-:Y:S01]  /*6230*/  @!PT LDS RZ, [RZ] ;  /* 0x00000000fffff984 */ /* 0x000fe20000000800 */
[----:B------:R-:W-:Y:S01]  /*6240*/  @!PT LDS RZ, [RZ] ;  /* 0x00000000fffff984 */ /* 0x000fe20000000800 */
[----:B------:R-:W-:Y:S01]  /*6250*/  @!PT LDS RZ, [RZ] ;  /* 0x00000000fffff984 */ /* 0x000fe20000000800 */
[----:B------:R5:W-:Y:S06]  /*6260*/  MEMBAR.ALL.CTA ;  /* 0x0000000000007992 */ /* 0x000bec0000008000 */
[----:B-----5:R-:W5:Y:S01]  /*6270*/  FENCE.VIEW.ASYNC.S ;  /* 0x00000000000073c6 */ /* 0x020f620000000000 */
[----:B------:R-:W-:Y:S01]  /*6280*/  SEL R166, R166, RZ, P1 ;  /* 0x000000ffa6a67207 */ /* 0x000fe20000800000 */
[----:B-----5:R5:W-:Y:S02]  /*6290*/  SYNCS.ARRIVE.TRANS64.RED.A1T0 RZ, [R0+URZ], RZ ;  /* 0x000000ff00ff79a7 */ /* 0x020be400081004ff */
[----:B-----5:R-:W-:Y:S04]  /*62a0*/  SEL R0, RZ, 0x1, P1 ;  /* 0x00000001ff007807 */ /* 0x020fe80000800000 */
[----:B--2---:R-:W-:Y:S02]  /*62b0*/  LOP3.LUT R165, R165, R0, RZ, 0x3c, !PT ;  /* 0x00000000a5a57212 */ /* 0x004fe400078e3cff */
.L_x_103:
[----:B------:R-:W-:Y:S05]  /*62c0*/  BSYNC B1 ;  /* 0x0000000000017941 */ /* 0x000fea0003800000 */
.L_x_102:
[----:B------:R-:W-:Y:S04]  /*62d0*/  SHF.R.U32.HI R0, RZ, 0x15, R71 ;  /* 0x00000015ff007819 */ /* 0x000fe80000011647 */
[----:B------:R-:W-:Y:S01]  /*62e0*/  LOP3.LUT P1, RZ, R0, 0x3, R159, 0x48, !PT ;  /* 0x0000000300ff7812 */ /* 0x000fe2000782489f */
[----:B------:R-:W-:Y:S01]  /*62f0*/  @!UPT UIADD3 URZ, UPT, UPT, URZ, URZ, URZ ;  /* 0x000000fffffff290 */ /* 0x000fe2000fffe0ff */
[----:B----4-:R-:W-:Y:S11]  /*6300*/  @P0 BRA `(.L_x_107) ;  /* 0x0000000000080947 */ /* 0x010ff60003800000 */
[----:B------:R-:W2:Y:S02]  /*6310*/  SYNCS.PHASECHK.TRANS64.TRYWAIT P0, [R186+URZ+0x110], R5 ;  /* 0x00011005ba0075a7 */ /* 0x000ea400080011ff */
[----:B--2---:R-:W-:Y:S05]  /*6320*/  @!P0 BRA `(.L_x_108) ;  /* 0x00000034008c8947 */ /* 0x004fea0003800000 */
.L_x_107:
[----:B------:R-:W-:Y:S04]  /*6330*/  BSSY.RECONVERGENT B6, `(.L_x_109) ;  /* 0x0000012000067945 */ /* 0x000fe80003800200 */
[----:B------:R-:W-:Y:S05]  /*6340*/  @!P1 BRA `(.L_x_110) ;  /* 0x0000000000409947 */ /* 0x000fea0003800000 */
[----:B------:R-:W2:Y:S01]  /*6350*/  LDCU.64 UR8, c[0x4][0x70] ;  /* 0x01000e00ff0877ac */ /* 0x000ea20008000a00 */
[----:B------:R-:W-:Y:S01]  /*6360*/  MOV R3, 0x0 ;  /* 0x0000000000037802 */ /* 0x000fe20000000f00 */
[----:B------:R-:W-:Y:S02]  /*6370*/  HFMA2 R12, -RZ, RZ, 0, 5.9604644775390625e-08 ;  /* 0x00000001ff0c7431 */ /* 0x000fe400000001ff */
[----:B------:R-:W-:Y:S02]  /*6380*/  IMAD.MOV.U32 R8, RZ, RZ, 0x192 ;  /* 0x00000192ff087424 */ /* 0x000fe400078e00ff */
[----:B------:R-:W-:Y:S01]  /*6390*/  IMAD.MOV.U32 R13, RZ, RZ, RZ ;  /* 0x000000ffff0d7224 */ /* 0x000fe200078e00ff */
[----:B------:R-:W4:Y:S01]  /*63a0*/  LDCU.64 UR6, c[0x4][0x78] ;  /* 0x01000f00ff0677ac */ /* 0x000f220008000a00 */
[----:B-1----:R-:W1:Y:S01]  /*63b0*/  LDC.64 R2, c[0x4][R3] ;  /* 0x0100000003027b82 */ /* 0x002e620000000a00 */
[----:B------:R-:W5:Y:S01]  /*63c0*/  LDCU.64 UR4, c[0x4][0x10] ;  /* 0x01000200ff0477ac */ /* 0x000f620008000a00 */
[----:B--2---:R-:W-:Y:S01]  /*63d0*/  MOV R5, UR9 ;  /* 0x0000000900057c02 */ /* 0x004fe20008000f00 */
[----:B------:R-:W-:Y:S01]  /*63e0*/  IMAD.U32 R4, RZ, RZ, UR8 ;  /* 0x00000008ff047e24 */ /* 0x000fe2000f8e00ff */
[----:B----4-:R-:W-:Y:S01]  /*63f0*/  MOV R7, UR7 ;  /* 0x0000000700077c02 */ /* 0x010fe20008000f00 */
[----:B------:R-:W-:Y:S01]  /*6400*/  IMAD.U32 R6, RZ, RZ, UR6 ;  /* 0x00000006ff067e24 */ /* 0x000fe2000f8e00ff */
[----:B-----5:R-:W-:Y:S01]  /*6410*/  MOV R11, UR5 ;  /* 0x00000005000b7c02 */ /* 0x020fe20008000f00 */
[----:B------:R-:W-:Y:S02]  /*6420*/  IMAD.U32 R10, RZ, RZ, UR4 ;  /* 0x00000004ff0a7e24 */ /* 0x000fe4000f8e00ff */
[----:B------:R-:W-:Y:S07]  /*6430*/  LEPC R20, `(.L_x_110) ;  /* 0x000000001014794e */ /* 0x000fee0000000000 */
[----:B-1-3--:R-:W-:Y:S05]  /*6440*/  CALL.ABS.NOINC R2 ;  /* 0x0000000002007343 */ /* 0x00afea0003c00000 */
.L_x_110:
[----:B------:R-:W-:Y:S05]  /*6450*/  BSYNC.RECONVERGENT B6 ;  /* 0x0000000000067941 */ /* 0x000fea0003800200 */
.L_x_109:
[-C--:B------:R-:W-:Y:S01]  /*6460*/  F2FP.F16.E5M2.UNPACK_B R74, R140.reuse ;  /* 0x0000008cff4a723e */ /* 0x080fe200020004ff */
[----:B------:R-:W-:Y:S05]  /*6470*/  WARPSYNC.ALL ;  /* 0x0000000000007948 */ /* 0x000fea0003800000 */
[----:B------:R-:W-:Y:S01]  /*6480*/  R2UR UR4, R71 ;  /* 0x00000000470472ca */ /* 0x000fe200000e0000 */
[--C-:B------:R-:W-:Y:S01]  /*6490*/  HADD2.F32 R72, -RZ, R74.reuse.H0_H0 ;  /* 0x2000004aff487230 */ /* 0x100fe20000004100 */
[----:B------:R-:W-:Y:S01]  /*64a0*/  F2FP.F16.E5M2.UNPACK_B R76, R140.H1 ;  /* 0x0000008cff4c723e */ /* 0x000fe200030004ff */
[----:B------:R-:W-:Y:S01]  /*64b0*/  HADD2.F32 R75, -RZ, R74.H1_H1 ;  /* 0x3000004aff4b7230 */ /* 0x000fe20000004100 */
[-C--:B------:R-:W-:Y:S01]  /*64c0*/  F2FP.F16.E5M2.UNPACK_B R78, R141.reuse ;  /* 0x0000008dff4e723e */ /* 0x080fe200020004ff */
[----:B------:R-:W-:Y:S01]  /*64d0*/  BSSY.RECONVERGENT B0, `(.L_x_111) ;  /* 0x000011d000007945 */ /* 0x000fe20003800200 */
[----:B------:R-:W-:Y:S01]  /*64e0*/  F2FP.F16.E5M2.UNPACK_B R80, R141.H1 ;  /* 0x0000008dff50723e */ /* 0x000fe200030004ff */
[----:B------:R-:W-:Y:S01]  /*64f0*/  HADD2.F32 R74, -RZ, R76.H0_H0 ;  /* 0x2000004cff4a7230 */ /* 0x000fe20000004100 */
[-C--:B------:R-:W-:Y:S01]  /*6500*/  F2FP.F16.E5M2.UNPACK_B R82, R142.reuse ;  /* 0x0000008eff52723e */ /* 0x080fe200020004ff */
[--C-:B------:R-:W-:Y:S01]  /*6510*/  HADD2.F32 R77, -RZ, R78.reuse.H0_H0 ;  /* 0x2000004eff4d7230 */ /* 0x100fe20000004100 */
[----:B------:R-:W-:Y:S01]  /*6520*/  F2FP.F16.E5M2.UNPACK_B R84, R142.H1 ;  /* 0x0000008eff54723e */ /* 0x000fe200030004ff */
[----:B------:R-:W-:Y:S01]  /*6530*/  HADD2.F32 R78, -RZ, R78.H1_H1 ;  /* 0x3000004eff4e7230 */ /* 0x000fe20000004100 */
[-C--:B------:R-:W-:Y:S01]  /*6540*/  F2FP.F16.E5M2.UNPACK_B R86, R143.reuse ;  /* 0x0000008fff56723e */ /* 0x080fe200020004ff */
[----:B-12---:R-:W3:Y:S01]  /*6550*/  LDTM.x64 R4, tmem[UR4] ;  /* 0x00000004000479ee */ /* 0x006ee20008340000 */
[----:B------:R-:W-:Y:S01]  /*6560*/  F2FP.F16.E5M2.UNPACK_B R88, R143.H1 ;  /* 0x0000008fff58723e */ /* 0x000fe200030004ff */
[----:B------:R-:W-:Y:S01]  /*6570*/  HADD2.F32 R76, -RZ, R76.H1_H1 ;  /* 0x3000004cff4c7230 */ /* 0x000fe20000004100 */
[-C--:B------:R-:W-:Y:S01]  /*6580*/  F2FP.F16.E5M2.UNPACK_B R90, R144.reuse ;  /* 0x00000090ff5a723e */ /* 0x080fe200020004ff */
[----:B------:R-:W-:Y:S01]  /*6590*/  HADD2.F32 R79, -RZ, R80.H0_H0 ;  /* 0x20000050ff4f7230 */ /* 0x000fe20000004100 */
[----:B------:R-:W-:Y:S01]  /*65a0*/  F2FP.F16.E5M2.UNPACK_B R92, R144.H1 ;  /* 0x00000090ff5c723e */ /* 0x000fe200030004ff */
[--C-:B------:R-:W-:Y:S01]  /*65b0*/  HADD2.F32 R81, -RZ, R82.reuse.H0_H0 ;  /* 0x20000052ff517230 */ /* 0x100fe20000004100 */
[----:B------:R-:W-:Y:S01]  /*65c0*/  ISETP.NE.AND P6, PT, R172, RZ, PT ;  /* 0x000000ffac00720c */ /* 0x000fe20003fc5270 */
[----:B------:R-:W-:Y:S01]  /*65d0*/  HADD2.F32 R82, -RZ, R82.H1_H1 ;  /* 0x30000052ff527230 */ /* 0x000fe20000004100 */
[----:B------:R-:W-:Y:S01]  /*65e0*/  SHF.L.U32 R194, R164, 0x4, RZ ;  /* 0x00000004a4c27819 */ /* 0x000fe200000006ff */
[--C-:B------:R-:W-:Y:S01]  /*65f0*/  HADD2.F32 R85, -RZ, R86.reuse.H0_H0 ;  /* 0x20000056ff557230 */ /* 0x100fe20000004100 */
[----:B------:R-:W-:Y:S01]  /*6600*/  SHF.L.U32 R202, R163, 0x4, RZ ;  /* 0x00000004a3ca7819 */ /* 0x000fe200000006ff */
[----:B------:R-:W-:Y:S01]  /*6610*/  HADD2.F32 R86, -RZ, R86.H1_H1 ;  /* 0x30000056ff567230 */ /* 0x000fe20000004100 */
[C---:B------:R-:W-:Y:S01]  /*6620*/  IADD3 R179, PT, PT, R171.reuse, R194, RZ ;  /* 0x000000c2abb37210 */ /* 0x040fe20007ffe0ff */
[--C-:B------:R-:W-:Y:S01]  /*6630*/  HADD2.F32 R89, -RZ, R90.reuse.H0_H0 ;  /* 0x2000005aff597230 */ /* 0x100fe20000004100 */
[----:B------:R-:W-:Y:S01]  /*6640*/  IADD3 R185, PT, PT, R171, R202, RZ ;  /* 0x000000caabb97210 */ /* 0x000fe20007ffe0ff */
[----:B------:R-:W-:Y:S01]  /*6650*/  HADD2.F32 R90, -RZ, R90.H1_H1 ;  /* 0x3000005aff5a7230 */ /* 0x000fe20000004100 */
[----:B------:R-:W-:Y:S01]  /*6660*/  SHF.L.U32 R200, R169, 0x4, RZ ;  /* 0x00000004a9c87819 */ /* 0x000fe200000006ff */
[----:B------:R-:W-:Y:S01]  /*6670*/  HADD2.F32 R80, -RZ, R80.H1_H1 ;  /* 0x30000050ff507230 */ /* 0x000fe20000004100 */
[----:B------:R-:W-:Y:S01]  /*6680*/  F2FP.F16.E5M2.UNPACK_B R94, R145 ;  /* 0x00000091ff5e723e */ /* 0x000fe200020004ff */
[--C-:B------:R-:W-:Y:S01]  /*6690*/  HADD2.F32 R83, -RZ, R84.reuse.H0_H0 ;  /* 0x20000054ff537230 */ /* 0x100fe20000004100 */
[----:B------:R-:W-:Y:S01]  /*66a0*/  IADD3 R184, PT, PT, R200, R179, RZ ;  /* 0x000000b3c8b87210 */ /* 0x000fe20007ffe0ff */
[----:B------:R-:W-:Y:S01]  /*66b0*/  HADD2.F32 R84, -RZ, R84.H1_H1 ;  /* 0x30000054ff547230 */ /* 0x000fe20000004100 */
[----:B------:R-:W-:Y:S01]  /*66c0*/  F2FP.F16.E5M2.UNPACK_B R98, R146 ;  /* 0x00000092ff62723e */ /* 0x000fe200020004ff */
[C---:B---3--:R-:W-:Y:S01]  /*66d0*/  FMUL R0, R70.reuse, R4 ;  /* 0x0000000446007220 */ /* 0x048fe20000400000 */
[C---:B------:R-:W-:Y:S01]  /*66e0*/  FMUL R2, R70.reuse, R5 ;  /* 0x0000000546027220 */ /* 0x040fe20000400000 */
[C---:B------:R-:W-:Y:S01]  /*66f0*/  FMUL R4, R70.reuse, R8 ;  /* 0x0000000846047220 */ /* 0x040fe20000400000 */
[C---:B------:R-:W-:Y:S01]  /*6700*/  FMUL R5, R70.reuse, R9 ;  /* 0x0000000946057220 */ /* 0x040fe20000400000 */
[C---:B------:R-:W-:Y:S01]  /*6710*/  FFMA R0, R73.reuse, R72, R0 ;  /* 0x0000004849007223 */ /* 0x040fe20000000000 */
[C---:B------:R-:W-:Y:S01]  /*6720*/  FFMA R2, R73.reuse, R75, R2 ;  /* 0x0000004b49027223 */ /* 0x040fe20000000002 */
[C---:B------:R-:W-:Y:S01]  /*6730*/  FMUL R8, R70.reuse, R12 ;  /* 0x0000000c46087220 */ /* 0x040fe20000400000 */
[C---:B------:R-:W-:Y:S01]  /*6740*/  FMUL R9, R70.reuse, R13 ;  /* 0x0000000d46097220 */ /* 0x040fe20000400000 */
[C---:B------:R-:W-:Y:S01]  /*6750*/  FMUL R12, R70.reuse, R16 ;  /* 0x00000010460c7220 */ /* 0x040fe20000400000 */
[C---:B------:R-:W-:Y:S01]  /*6760*/  FMUL R13, R70.reuse, R17 ;  /* 0x00000011460d7220 */ /* 0x040fe20000400000 */
[C---:B------:R-:W-:Y:S01]  /*6770*/  FMUL R16, R70.reuse, R20 ;  /* 0x0000001446107220 */ /* 0x040fe20000400000 */
[C---:B------:R-:W-:Y:S01]  /*6780*/  FMUL R17, R70.reuse, R21 ;  /* 0x0000001546117220 */ /* 0x040fe20000400000 */
[--C-:B------:R-:W-:Y:S02]  /*6790*/  HADD2.F32 R93, -RZ, R94.reuse.H0_H0 ;  /* 0x2000005eff5d7230 */ /* 0x100fe40000004100 */
[C---:B------:R-:W-:Y:S01]  /*67a0*/  FMUL R20, R70.reuse, R24 ;  /* 0x0000001846147220 */ /* 0x040fe20000400000 */
[----:B------:R-:W-:Y:S02]  /*67b0*/  HADD2.F32 R94, -RZ, R94.H1_H1 ;  /* 0x3000005eff5e7230 */ /* 0x000fe40000004100 */
[C---:B------:R-:W-:Y:S01]  /*67c0*/  FMUL R21, R70.reuse, R25 ;  /* 0x0000001946157220 */ /* 0x040fe20000400000 */
[--C-:B------:R-:W-:Y:S02]  /*67d0*/  HADD2.F32 R97, -RZ, R98.reuse.H0_H0 ;  /* 0x20000062ff617230 */ /* 0x100fe40000004100 */
[C---:B------:R-:W-:Y:S01]  /*67e0*/  FMUL R24, R70.reuse, R28 ;  /* 0x0000001c46187220 */ /* 0x040fe20000400000 */
[----:B------:R-:W-:Y:S02]  /*67f0*/  HADD2.F32 R98, -RZ, R98.H1_H1 ;  /* 0x30000062ff627230 */ /* 0x000fe40000004100 */
[C---:B------:R-:W-:Y:S01]  /*6800*/  FMUL R25, R70.reuse, R29 ;  /* 0x0000001d46197220 */ /* 0x040fe20000400000 */
[C---:B------:R-:W-:Y:S01]  /*6810*/  FMUL R28, R70.reuse, R32 ;  /* 0x00000020461c7220 */ /* 0x040fe20000400000 */
[C---:B------:R-:W-:Y:S01]  /*6820*/  FMUL R29, R70.reuse, R33 ;  /* 0x00000021461d7220 */ /* 0x040fe20000400000 */
[C---:B------:R-:W-:Y:S01]  /*6830*/  FMUL R32, R70.reuse, R36 ;  /* 0x0000002446207220 */ /* 0x040fe20000400000 */
[----:B------:R-:W-:Y:S01]  /*6840*/  F2FP.F16.E5M2.UNPACK_B R96, R145.H1 ;  /* 0x00000091ff60723e */ /* 0x000fe200030004ff */
[C---:B------:R-:W-:Y:S01]  /*6850*/  FMUL R33, R70.reuse, R37 ;  /* 0x0000002546217220 */ /* 0x040fe20000400000 */
[C---:B------:R-:W-:Y:S01]  /*6860*/  FMUL R36, R70.reuse, R40 ;  /* 0x0000002846247220 */ /* 0x040fe20000400000 */
[----:B------:R-:W-:Y:S01]  /*6870*/  F2FP.F16.E5M2.UNPACK_B R100, R146.H1 ;  /* 0x00000092ff64723e */ /* 0x000fe200030004ff */
[C---:B------:R-:W-:Y:S01]  /*6880*/  FMUL R37, R70.reuse, R41 ;  /* 0x0000002946257220 */ /* 0x040fe20000400000 */
[C---:B------:R-:W-:Y:S01]  /*6890*/  FMUL R40, R70.reuse, R44 ;  /* 0x0000002c46287220 */ /* 0x040fe20000400000 */
[----:B------:R-:W-:Y:S01]  /*68a0*/  F2FP.F16.E5M2.UNPACK_B R102, R147 ;  /* 0x00000093ff66723e */ /* 0x000fe200020004ff */
[C---:B------:R-:W-:Y:S01]  /*68b0*/  FMUL R41, R70.reuse, R45 ;  /* 0x0000002d46297220 */ /* 0x040fe20000400000 */
[C---:B------:R-:W-:Y:S01]  /*68c0*/  FMUL R44, R70.reuse, R48 ;  /* 0x00000030462c7220 */ /* 0x040fe20000400000 */
[----:B------:R-:W-:Y:S01]  /*68d0*/  F2FP.F16.E5M2.UNPACK_B R104, R147.H1 ;  /* 0x00000093ff68723e */ /* 0x000fe200030004ff */
[C---:B------:R-:W-:Y:S01]  /*68e0*/  FMUL R45, R70.reuse, R49 ;  /* 0x00000031462d7220 */ /* 0x040fe20000400000 */
[--C-:B------:R-:W-:Y:S02]  /*68f0*/  HADD2.F32 R101, -RZ, R102.reuse.H0_H0 ;  /* 0x20000066ff657230 */ /* 0x100fe40000004100 */
[C---:B------:R-:W-:Y:S01]  /*6900*/  FMUL R48, R70.reuse, R52 ;  /* 0x0000003446307220 */ /* 0x040fe20000400000 */
[----:B------:R-:W-:Y:S01]  /*6910*/  F2FP.F16.E5M2.UNPACK_B R106, R148 ;  /* 0x00000094ff6a723e */ /* 0x000fe200020004ff */
[----:B------:R-:W-:Y:S02]  /*6920*/  HADD2.F32 R102, -RZ, R102.H1_H1 ;  /* 0x30000066ff667230 */ /* 0x000fe40000004100 */
[C---:B------:R-:W-:Y:S01]  /*6930*/  FMUL R49, R70.reuse, R53 ;  /* 0x0000003546317220 */ /* 0x040fe20000400000 */
[C---:B------:R-:W-:Y:S01]  /*6940*/  FMUL R52, R70.reuse, R56 ;  /* 0x0000003846347220 */ /* 0x040fe20000400000 */
[----:B------:R-:W-:Y:S01]  /*6950*/  F2FP.F16.E5M2.UNPACK_B R108, R148.H1 ;  /* 0x00000094ff6c723e */ /* 0x000fe200030004ff */
[--C-:B------:R-:W-:Y:S02]  /*6960*/  HADD2.F32 R105, -RZ, R106.reuse.H0_H0 ;  /* 0x2000006aff697230 */ /* 0x100fe40000004100 */
[C---:B------:R-:W-:Y:S01]  /*6970*/  FMUL R53, R70.reuse, R57 ;  /* 0x0000003946357220 */ /* 0x040fe20000400000 */
[----:B------:R-:W-:Y:S02]  /*6980*/  HADD2.F32 R106, -RZ, R106.H1_H1 ;  /* 0x3000006aff6a7230 */ /* 0x000fe40000004100 */
        /* <DEDUP_REMOVED lines=11> */
[C---:B------:R-:W-:Y:S01]  /*6a40*/  FFMA R3, R73.reuse, R74, R3 ;  /* 0x0000004a49037223 */ /* 0x040fe20000000003 */
[----:B------:R-:W-:Y:S01]  /*6a50*/  F2FP.F16.E5M2.UNPACK_B R116, R150.H1 ;  /* 0x00000096ff74723e */ /* 0x000fe200030004ff */
[--C-:B------:R-:W-:Y:S02]  /*6a60*/  HADD2.F32 R113, -RZ, R114.reuse.H0_H0 ;  /* 0x20000072ff717230 */ /* 0x100fe40000004100 */
[C---:B------:R-:W-:Y:S01]  /*6a70*/  FFMA R7, R73.reuse, R76, R7 ;  /* 0x0000004c49077223 */ /* 0x040fe20000000007 */
[C---:B------:R-:W-:Y:S01]  /*6a80*/  FFMA R4, R73.reuse, R77, R4 ;  /* 0x0000004d49047223 */ /* 0x040fe20000000004 */
[----:B------:R-:W-:Y:S01]  /*6a90*/  F2FP.F16.E5M2.UNPACK_B R118, R151 ;  /* 0x00000097ff76723e */ /* 0x000fe200020004ff */
[----:B------:R-:W-:Y:S01]  /*6aa0*/  FFMA R5, R73, R78, R5 ;  /* 0x0000004e49057223 */ /* 0x000fe20000000005 */
[----:B------:R-:W-:Y:S01]  /*6ab0*/  HADD2.F32 R114, -RZ, R114.H1_H1 ;  /* 0x30000072ff727230 */ /* 0x000fe20000004100 */
[----:B------:R-:W-:Y:S01]  /*6ac0*/  F2FP.SATFINITE.E5M2.F32.PACK_AB_MERGE_C R173, R7, R3, RZ ;  /* 0x0000000307ad723e */ /* 0x000fe200048060ff */
[C---:B------:R-:W-:Y:S01]  /*6ad0*/  FMUL R6, R70.reuse, R10 ;  /* 0x0000000a46067220 */ /* 0x040fe20000400000 */
[--C-:B------:R-:W-:Y:S02]  /*6ae0*/  HADD2.F32 R117, -RZ, R118.reuse.H0_H0 ;  /* 0x20000076ff757230 */ /* 0x100fe40000004100 */
[----:B------:R-:W-:Y:S01]  /*6af0*/  FMUL R11, R70, R11 ;  /* 0x0000000b460b7220 */ /* 0x000fe20000400000 */
[----:B------:R-:W-:Y:S01]  /*6b00*/  F2FP.SATFINITE.E5M2.F32.PACK_AB_MERGE_C R172, R2, R0, R173 ;  /* 0x0000000002ac723e */ /* 0x000fe200048060ad */
[C---:B------:R-:W-:Y:S01]  /*6b10*/  FFMA R6, R73.reuse, R79, R6 ;  /* 0x0000004f49067223 */ /* 0x040fe20000000006 */
[----:B------:R-:W-:Y:S02]  /*6b20*/  HADD2.F32 R118, -RZ, R118.H1_H1 ;  /* 0x30000076ff767230 */ /* 0x000fe40000004100 */
[C---:B------:R-:W-:Y:S01]  /*6b30*/  FFMA R11, R73.reuse, R80, R11 ;  /* 0x00000050490b7223 */ /* 0x040fe2000000000b */
[C---:B------:R-:W-:Y:S01]  /*6b40*/  FFMA R8, R73.reuse, R81, R8 ;  /* 0x0000005149087223 */ /* 0x040fe20000000008 */
[----:B------:R-:W-:Y:S01]  /*6b50*/  F2FP.F16.E5M2.UNPACK_B R120, R151.H1 ;  /* 0x00000097ff78723e */ /* 0x000fe200030004ff */
[----:B------:R-:W-:Y:S01]  /*6b60*/  FFMA R9, R73, R82, R9 ;  /* 0x0000005249097223 */ /* 0x000fe20000000009 */
[C---:B------:R-:W-:Y:S01]  /*6b70*/  FMUL R10, R70.reuse, R14 ;  /* 0x0000000e460a7220 */ /* 0x040fe20000400000 */
[----:B------:R-:W-:Y:S01]  /*6b80*/  F2FP.F16.E5M2.UNPACK_B R122, R152 ;  /* 0x00000098ff7a723e */ /* 0x000fe200020004ff */
[C---:B------:R-:W-:Y:S01]  /*6b90*/  FMUL R15, R70.reuse, R15 ;  /* 0x0000000f460f7220 */ /* 0x040fe20000400000 */
[----:B------:R-:W-:Y:S01]  /*6ba0*/  HADD2.F32 R87, -RZ, R88.H0_H0 ;  /* 0x20000058ff577230 */ /* 0x000fe20000004100 */
[----:B------:R-:W-:Y:S01]  /*6bb0*/  F2FP.SATFINITE.E5M2.F32.PACK_AB_MERGE_C R174, R11, R6, RZ ;  /* 0x000000060bae723e */ /* 0x000fe200048060ff */
[C---:B------:R-:W-:Y:S01]  /*6bc0*/  FFMA R10, R73.reuse, R83, R10 ;  /* 0x00000053490a7223 */ /* 0x040fe2000000000a */
[C---:B------:R-:W-:Y:S01]  /*6bd0*/  FFMA R15, R73.reuse, R84, R15 ;  /* 0x00000054490f7223 */ /* 0x040fe2000000000f */
[C---:B------:R-:W-:Y:S01]  /*6be0*/  FFMA R12, R73.reuse, R85, R12 ;  /* 0x00000055490c7223 */ /* 0x040fe2000000000c */
[----:B------:R-:W-:Y:S01]  /*6bf0*/  F2FP.F16.E5M2.UNPACK_B R124, R152.H1 ;  /* 0x00000098ff7c723e */ /* 0x000fe200030004ff */
[----:B------:R-:W-:Y:S01]  /*6c00*/  FFMA R13, R73, R86, R13 ;  /* 0x00000056490d7223 */ /* 0x000fe2000000000d */
[----:B------:R-:W-:Y:S01]  /*6c10*/  F2FP.SATFINITE.E5M2.F32.PACK_AB_MERGE_C R173, R5, R4, R174 ;  /* 0x0000000405ad723e */ /* 0x000fe200048060ae */
[--C-:B------:R-:W-:Y:S01]  /*6c20*/  HADD2.F32 R121, -RZ, R122.reuse.H0_H0 ;  /* 0x2000007aff797230 */ /* 0x100fe20000004100 */
[----:B------:R-:W-:Y:S01]  /*6c30*/  F2FP.SATFINITE.E5M2.F32.PACK_AB_MERGE_C R174, R15, R10, RZ ;  /* 0x0000000a0fae723e */ /* 0x000fe200048060ff */
[----:B------:R-:W-:Y:S02]  /*6c40*/  HADD2.F32 R122, -RZ, R122.H1_H1 ;  /* 0x3000007aff7a7230 */ /* 0x000fe40000004100 */
[C---:B------:R-:W-:Y:S01]  /*6c50*/  FMUL R14, R70.reuse, R18 ;  /* 0x00000012460e7220 */ /* 0x040fe20000400000 */
[----:B------:R-:W-:Y:S01]  /*6c60*/  HADD2.F32 R88, -RZ, R88.H1_H1 ;  /* 0x30000058ff587230 */ /* 0x000fe20000004100 */
[----:B------:R-:W-:Y:S01]  /*6c70*/  F2FP.SATFINITE.E5M2.F32.PACK_AB_MERGE_C R174, R9, R8, R174 ;  /* 0x0000000809ae723e */ /* 0x000fe200048060ae */
[C---:B------:R-:W-:Y:S01]  /*6c80*/  FMUL R19, R70.reuse, R19 ;  /* 0x0000001346137220 */ /* 0x040fe20000400000 */
[--C-:B------:R-:W-:Y:S02]  /*6c90*/  HADD2.F32 R91, -RZ, R92.reuse.H0_H0 ;  /* 0x2000005cff5b7230 */ /* 0x100fe40000004100 */
[C---:B------:R-:W-:Y:S01]  /*6ca0*/  FFMA R14, R73.reuse, R87, R14 ;  /* 0x00000057490e7223 */ /* 0x040fe2000000000e */
[----:B------:R-:W-:Y:S02]  /*6cb0*/  HADD2.F32 R92, -RZ, R92.H1_H1 ;  /* 0x3000005cff5c7230 */ /* 0x000fe40000004100 */
[C---:B------:R-:W-:Y:S01]  /*6cc0*/  FFMA R19, R73.reuse, R88, R19 ;  /* 0x0000005849137223 */ /* 0x040fe20000000013 */
[C---:B------:R-:W-:Y:S01]  /*6cd0*/  FFMA R16, R73.reuse, R89, R16 ;  /* 0x0000005949107223 */ /* 0x040fe20000000010 */
        /* <DEDUP_REMOVED lines=17> */
[----:B------:R1:W-:Y:S01]  /*6df0*/  STS.128 [R137+UR44+0x4200], R172 ;  /* 0x004200ac89007988 */ /* 0x0003e20008000c2c */
[----:B------:R-:W-:Y:S01]  /*6e00*/  F2FP.SATFINITE.E5M2.F32.PACK_AB_MERGE_C R180, R17, R16, R180 ;  /* 0x0000001011b4723e */ /* 0x000fe200048060b4 */
[C---:B------:R-:W-:Y:S01]  /*6e10*/  FFMA R22, R73.reuse, R95, R22 ;  /* 0x0000005f49167223 */ /* 0x040fe20000000016 */
[C---:B------:R-:W-:Y:S01]  /*6e20*/  FMUL R27, R70.reuse, R27 ;  /* 0x0000001b461b7220 */ /* 0x040fe20000400000 */
[--C-:B------:R-:W-:Y:S02]  /*6e30*/  HADD2.F32 R99, -RZ, R100.reuse.H0_H0 ;  /* 0x20000064ff637230 */ /* 0x100fe40000004100 */
[C---:B------:R-:W-:Y:S01]  /*6e40*/  FMUL R26, R70.reuse, R30 ;  /* 0x0000001e461a7220 */ /* 0x040fe20000400000 */
[----:B------:R-:W-:Y:S02]  /*6e50*/  HADD2.F32 R100, -RZ, R100.H1_H1 ;  /* 0x30000064ff647230 */ /* 0x000fe40000004100 */
[C---:B------:R-:W-:Y:S01]  /*6e60*/  FFMA R27, R73.reuse, R96, R27 ;  /* 0x00000060491b7223 */ /* 0x040fe2000000001b */
[C---:B------:R-:W-:Y:S01]  /*6e70*/  FFMA R24, R73.reuse, R97, R24 ;  /* 0x0000006149187223 */ /* 0x040fe20000000018 */
[C---:B------:R-:W-:Y:S01]  /*6e80*/  FFMA R25, R73.reuse, R98, R25 ;  /* 0x0000006249197223 */ /* 0x040fe20000000019 */
[----:B------:R-:W-:Y:S01]  /*6e90*/  F2FP.F16.E5M2.UNPACK_B R130, R154 ;  /* 0x0000009aff82723e */ /* 0x000fe200020004ff */
[----:B------:R-:W-:Y:S01]  /*6ea0*/  FFMA R26, R73, R99, R26 ;  /* 0x00000063491a7223 */ /* 0x000fe2000000001a */
[----:B------:R-:W-:Y:S01]  /*6eb0*/  F2FP.SATFINITE.E5M2.F32.PACK_AB_MERGE_C R181, R27, R22, RZ ;  /* 0x000000161bb5723e */ /* 0x000fe200048060ff */
[C---:B------:R-:W-:Y:S01]  /*6ec0*/  FMUL R31, R70.reuse, R31 ;  /* 0x0000001f461f7220 */ /* 0x040fe20000400000 */
[--C-:B------:R-:W-:Y:S02]  /*6ed0*/  HADD2.F32 R103, -RZ, R104.reuse.H0_H0 ;  /* 0x20000068ff677230 */ /* 0x100fe40000004100 */
[C---:B------:R-:W-:Y:S01]  /*6ee0*/  FMUL R30, R70.reuse, R34 ;  /* 0x00000022461e7220 */ /* 0x040fe20000400000 */
[----:B------:R-:W-:Y:S01]  /*6ef0*/  HADD2.F32 R104, -RZ, R104.H1_H1 ;  /* 0x30000068ff687230 */ /* 0x000fe20000004100 */
[----:B------:R-:W-:Y:S01]  /*6f00*/  F2FP.SATFINITE.E5M2.F32.PACK_AB_MERGE_C R181, R21, R20, R181 ;  /* 0x0000001415b5723e */ /* 0x000fe200048060b5 */
[C---:B------:R-:W-:Y:S01]  /*6f10*/  FFMA R31, R73.reuse, R100, R31 ;  /* 0x00000064491f7223 */ /* 0x040fe2000000001f */
[C---:B------:R-:W-:Y:S01]  /*6f20*/  FFMA R28, R73.reuse, R101, R28 ;  /* 0x00000065491c7223 */ /* 0x040fe2000000001c */
[C---:B------:R-:W-:Y:S01]  /*6f30*/  FFMA R29, R73.reuse, R102, R29 ;  /* 0x00000066491d7223 */ /* 0x040fe2000000001d */
[----:B------:R-:W-:Y:S01]  /*6f40*/  F2FP.F16.E5M2.UNPACK_B R132, R154.H1 ;  /* 0x0000009aff84723e */ /* 0x000fe200030004ff */
[----:B------:R-:W-:Y:S01]  /*6f50*/  FFMA R30, R73, R103, R30 ;  /* 0x00000067491e7223 */ /* 0x000fe2000000001e */
[----:B------:R-:W-:Y:S01]  /*6f60*/  F2FP.SATFINITE.E5M2.F32.PACK_AB_MERGE_C R182, R31, R26, RZ ;  /* 0x0000001a1fb6723e */ /* 0x000fe200048060ff */
[----:B------:R-:W-:Y:S02]  /*6f70*/  HADD2.F32 R129, -RZ, R130.H0_H0 ;  /* 0x20000082ff817230 */ /* 0x000fe40000004100 */
[C---:B------:R-:W-:Y:S01]  /*6f80*/  FMUL R35, R70.reuse, R35 ;  /* 0x0000002346237220 */ /* 0x040fe20000400000 */
[----:B------:R-:W-:Y:S01]  /*6f90*/  HADD2.F32 R107, -RZ, R108.H0_H0 ;  /* 0x2000006cff6b7230 */ /* 0x000fe20000004100 */
[----:B------:R-:W-:Y:S01]  /*6fa0*/  F2FP.SATFINITE.E5M2.F32.PACK_AB_MERGE_C R182, R25, R24, R182 ;  /* 0x0000001819b6723e */ /* 0x000fe200048060b6 */
[----:B------:R-:W-:Y:S02]  /*6fb0*/  HADD2.F32 R130, -RZ, R130.H1_H1 ;  /* 0x30000082ff827230 */ /* 0x000fe40000004100 */
[C---:B------:R-:W-:Y:S01]  /*6fc0*/  FFMA R35, R73.reuse, R104, R35 ;  /* 0x0000006849237223 */ /* 0x040fe20000000023 */
[C---:B------:R-:W-:Y:S01]  /*6fd0*/  FFMA R32, R73.reuse, R105, R32 ;  /* 0x0000006949207223 */ /* 0x040fe20000000020 */
[----:B------:R-:W-:Y:S01]  /*6fe0*/  FFMA R33, R73, R106, R33 ;  /* 0x0000006a49217223 */ /* 0x000fe20000000021 */
[----:B------:R-:W-:Y:S02]  /*6ff0*/  HADD2.F32 R108, -RZ, R108.H1_H1 ;  /* 0x3000006cff6c7230 */ /* 0x000fe40000004100 */
        /* <DEDUP_REMOVED lines=16> */
[----:B------:R1:W-:Y:S01]  /*7100*/  STS.128 [R179+0x4010], R180 ;  /* 0x004010b4b3007388 */ /* 0x0003e20000000c00 */
[----:B------:R-:W-:Y:S01]  /*7110*/  F2FP.SATFINITE.E5M2.F32.PACK_AB_MERGE_C R188, R33, R32, R188 ;  /* 0x0000002021bc723e */ /* 0x000fe200048060bc */
[C---:B------:R-:W-:Y:S01]  /*7120*/  FFMA R38, R73.reuse, R111, R38 ;  /* 0x0000006f49267223 */ /* 0x040fe20000000026 */
[C---:B------:R-:W-:Y:S01]  /*7130*/  FMUL R43, R70.reuse, R43 ;  /* 0x0000002b462b7220 */ /* 0x040fe20000400000 */
[--C-:B------:R-:W-:Y:S02]  /*7140*/  HADD2.F32 R115, -RZ, R116.reuse.H0_H0 ;  /* 0x20000074ff737230 */ /* 0x100fe40000004100 */
[----:B------:R-:W-:Y:S01]  /*7150*/  FMUL R42, R70, R46 ;  /* 0x0000002e462a7220 */ /* 0x000fe20000400000 */
[----:B------:R-:W-:Y:S02]  /*7160*/  HADD2.F32 R116, -RZ, R116.H1_H1 ;  /* 0x30000074ff747230 */ /* 0x000fe40000004100 */
[C---:B------:R-:W-:Y:S01]  /*7170*/  FFMA R43, R73.reuse, R112, R43 ;  /* 0x00000070492b7223 */ /* 0x040fe2000000002b */
[C---:B------:R-:W-:Y:S01]  /*7180*/  FFMA R40, R73.reuse, R113, R40 ;  /* 0x0000007149287223 */ /* 0x040fe20000000028 */
[C---:B------:R-:W-:Y:S01]  /*7190*/  FFMA R41, R73.reuse, R114, R41 ;  /* 0x0000007249297223 */ /* 0x040fe20000000029 */
[----:B------:R-:W-:Y:S01]  /*71a0*/  ISETP.NE.AND P0, PT, R178, RZ, PT ;  /* 0x000000ffb200720c */ /* 0x000fe20003f05270 */
        /* <DEDUP_REMOVED lines=10> */
[C---:B------:R-:W-:Y:S01]  /*7250*/  FMUL R51, R70.reuse, R51 ;  /* 0x0000003346337220 */ /* 0x040fe20000400000 */
[--C-:B------:R-:W-:Y:S02]  /*7260*/  HADD2.F32 R123, -RZ, R124.reuse.H0_H0 ;  /* 0x2000007cff7b7230 */ /* 0x100fe40000004100 */
[C---:B------:R-:W-:Y:S01]  /*7270*/  FFMA R46, R73.reuse, R119, R46 ;  /* 0x00000077492e7223 */ /* 0x040fe2000000002e */
[----:B------:R-:W-:Y:S02]  /*7280*/  HADD2.F32 R124, -RZ, R124.H1_H1 ;  /* 0x3000007cff7c7230 */ /* 0x000fe40000004100 */
[C---:B------:R-:W-:Y:S01]  /*7290*/  FMUL R50, R70.reuse, R54 ;  /* 0x0000003646327220 */ /* 0x040fe20000400000 */
[C---:B------:R-:W-:Y:S01]  /*72a0*/  FFMA R51, R73.reuse, R120, R51 ;  /* 0x0000007849337223 */ /* 0x040fe20000000033 */
[C---:B------:R-:W-:Y:S01]  /*72b0*/  FMUL R55, R70.reuse, R55 ;  /* 0x0000003746377220 */ /* 0x040fe20000400000 */
[C---:B------:R-:W-:Y:S01]  /*72c0*/  FFMA R48, R73.reuse, R121, R48 ;  /* 0x0000007949307223 */ /* 0x040fe20000000030 */
[C---:B------:R-:W-:Y:S01]  /*72d0*/  FFMA R49, R73.reuse, R122, R49 ;  /* 0x0000007a49317223 */ /* 0x040fe20000000031 */
        /* <DEDUP_REMOVED lines=20> */
[----:B------:R-:W-:Y:S01]  /*7420*/  FFMA R63, R73, R132, R63 ;  /* 0x00000084493f7223 */ /* 0x000fe2000000003f */
[----:B------:R-:W-:Y:S01]  /*7430*/  FMUL R67, R70, R67 ;  /* 0x0000004346437220 */ /* 0x000fe20000400000 */
[----:B------:R-:W-:Y:S01]  /*7440*/  F2FP.SATFINITE.E5M2.F32.PACK_AB_MERGE_C R190, R47, R42, RZ ;  /* 0x0000002a2fbe723e */ /* 0x000fe200048060ff */
[----:B------:R-:W-:Y:S01]  /*7450*/  FFMA R60, R73, R133, R60 ;  /* 0x00000085493c7223 */ /* 0x000fe2000000003c */
[----:B------:R-:W-:Y:S01]  /*7460*/  F2FP.SATFINITE.E5M2.F32.PACK_AB_MERGE_C R191, R51, R46, RZ ;  /* 0x0000002e33bf723e */ /* 0x000fe200048060ff */
[C---:B------:R-:W-:Y:S01]  /*7470*/  FFMA R61, R73.reuse, R134, R61 ;  /* 0x00000086493d7223 */ /* 0x040fe2000000003d */
[C---:B------:R-:W-:Y:S01]  /*7480*/  FFMA R62, R73.reuse, R135, R62 ;  /* 0x00000087493e7223 */ /* 0x040fe2000000003e */
[----:B------:R-:W-:Y:S01]  /*7490*/  FFMA R67, R73, R136, R67 ;  /* 0x0000008849437223 */ /* 0x000fe20000000043 */
[----:B------:R-:W-:Y:S02]  /*74a0*/  F2FP.SATFINITE.E5M2.F32.PACK_AB_MERGE_C R190, R41, R40, R190 ;  /* 0x0000002829be723e */ /* 0x000fe400048060be */
[----:B------:R-:W-:Y:S02]  /*74b0*/  F2FP.SATFINITE.E5M2.F32.PACK_AB_MERGE_C R191, R45, R44, R191 ;  /* 0x0000002c2dbf723e */ /* 0x000fe400048060bf */
[----:B------:R-:W-:Y:S02]  /*74c0*/  F2FP.SATFINITE.E5M2.F32.PACK_AB_MERGE_C R196, R55, R50, RZ ;  /* 0x0000003237c4723e */ /* 0x000fe400048060ff */
[----:B------:R-:W-:Y:S01]  /*74d0*/  F2FP.SATFINITE.E5M2.F32.PACK_AB_MERGE_C R197, R59, R54, RZ ;  /* 0x000000363bc5723e */ /* 0x000fe200048060ff */
[----:B------:R1:W-:Y:S01]  /*74e0*/  STS.128 [R185+0x4020], R188 ;  /* 0x004020bcb9007388 */ /* 0x0003e20000000c00 */
[----:B------:R-:W-:Y:S02]  /*74f0*/  F2FP.SATFINITE.E5M2.F32.PACK_AB_MERGE_C R198, R63, R58, RZ ;  /* 0x0000003a3fc6723e */ /* 0x000fe400048060ff */
[----:B------:R-:W-:Y:S02]  /*7500*/  F2FP.SATFINITE.E5M2.F32.PACK_AB_MERGE_C R199, R67, R62, RZ ;  /* 0x0000003e43c7723e */ /* 0x000fe400048060ff */
[----:B------:R-:W-:Y:S02]  /*7510*/  F2FP.SATFINITE.E5M2.F32.PACK_AB_MERGE_C R196, R49, R48, R196 ;  /* 0x0000003031c4723e */ /* 0x000fe400048060c4 */
[----:B------:R-:W-:Y:S02]  /*7520*/  F2FP.SATFINITE.E5M2.F32.PACK_AB_MERGE_C R197, R53, R52, R197 ;  /* 0x0000003435c5723e */ /* 0x000fe400048060c5 */
[----:B------:R-:W-:Y:S02]  /*7530*/  F2FP.SATFINITE.E5M2.F32.PACK_AB_MERGE_C R198, R57, R56, R198 ;  /* 0x0000003839c6723e */ /* 0x000fe400048060c6 */
[----:B------:R-:W-:Y:S02]  /*7540*/  F2FP.SATFINITE.E5M2.F32.PACK_AB_MERGE_C R199, R61, R60, R199 ;  /* 0x0000003c3dc7723e */ /* 0x000fe400048060c7 */
[----:B------:R-:W-:Y:S02]  /*7550*/  LEA R193, R166, UR44, 0x3 ;  /* 0x0000002ca6c17c11 */ /* 0x000fe4000f8e18ff */
[----:B------:R-:W-:Y:S01]  /*7560*/  @P6 SHF.L.U32 R204, R165, 0x1f, RZ ;  /* 0x0000001fa5cc6819 */ /* 0x000fe200000006ff */
[----:B------:R1:W-:Y:S01]  /*7570*/  STS.128 [R184+0x4010], R196 ;  /* 0x004010c4b8007388 */ /* 0x0003e20000000c00 */
[----:B------:R-:W-:Y:S01]  /*7580*/  @!PT LDS RZ, [RZ] ;  /* 0x00000000fffff984 */ /* 0x000fe20000000800 */
[----:B------:R-:W-:Y:S01]  /*7590*/  @!PT LDS RZ, [RZ] ;  /* 0x00000000fffff984 */ /* 0x000fe20000000800 */
[----:B------:R-:W-:Y:S01]  /*75a0*/  @!PT LDS RZ, [RZ] ;  /* 0x00000000fffff984 */ /* 0x000fe20000000800 */
[----:B------:R-:W-:Y:S01]  /*75b0*/  @!PT LDS RZ, [RZ] ;  /* 0x00000000fffff984 */ /* 0x000fe20000000800 */
[----:B------:R2:W-:Y:S07]  /*75c0*/  MEMBAR.ALL.CTA ;  /* 0x0000000000007992 */ /* 0x0005ee0000008000 */
[----:B--2---:R-:W2:Y:S02]  /*75d0*/  FENCE.VIEW.ASYNC.S ;  /* 0x00000000000073c6 */ /* 0x004ea40000000000 */
[----:B--2---:R-:W-:Y:S06]  /*75e0*/  BAR.SYNC.DEFER_BLOCKING 0x1, 0x80 ;  /* 0x0042000000007b1d */ /* 0x004fec0000010000 */
[----:B------:R-:W-:Y:S05]  /*75f0*/  @P0 BRA `(.L_x_112) ;  /* 0x0000000000280947 */ /* 0x000fea0003800000 */
[----:B------:R-:W2:Y:S01]  /*7600*/  LDCU.64 UR6, c[0x0][0x348] ;  /* 0x00006900ff0677ac */ /* 0x000ea20008000a00 */
[----:B------:R-:W-:Y:S01]  /*7610*/  UIADD3 UR4, UPT, UPT, UR44, 0x4200, URZ ;  /* 0x000042002c047890 */ /* 0x000fe2000fffe0ff */
[----:B------:R-:W-:Y:S05]  /*7620*/  UMOV UR51, UR36 ;  /* 0x0000002400337c82 */ /* 0x000fea0008000000 */
[----:B------:R-:W-:Y:S04]  /*7630*/  MOV R177, UR4 ;  /* 0x0000000400b17c02 */ /* 0x000fe80008000f00 */
[----:B------:R-:W-:Y:S01]  /*7640*/  R2UR UR48, R177 ;  /* 0x00000000b13072ca */ /* 0x000fe200000e0000 */
[----:B--2---:R-:W-:Y:S04]  /*7650*/  UIADD3 UR4, UP0, UPT, UR6, 0x680, URZ ;  /* 0x0000068006047890 */ /* 0x004fe8000ff1e0ff */
[----:B------:R-:W-:Y:S09]  /*7660*/  UIADD3.X UR5, UPT, UPT, URZ, UR7, URZ, UP0, !UPT ;  /* 0x00000007ff057290 */ /* 0x000ff200087fe4ff */
[----:B------:R2:W-:Y:S01]  /*7670*/  UTMASTG.3D [UR48], [UR4] ;  /* 0x00000030040073b5 */ /* 0x0005e20008010000 */
[----:B------:R0:W-:Y:S01]  /*7680*/  UTMACMDFLUSH ;  /* 0x00000000000079b7 */ /* 0x0001e20000000000 */
[----:B--2---:R-:W-:Y:S04]  /*7690*/  DEPBAR.LE SB0, 0x1 ;  /* 0x000080400000791a */ /* 0x004fe80000000000 */
.L_x_112:
[----:B------:R-:W-:Y:S05]  /*76a0*/  BSYNC.RECONVERGENT B0 ;  /* 0x0000000000007941 */ /* 0x000fea0003800200 */
.L_x_111:
[----:B------:R-:W-:Y:S06]  /*76b0*/  BAR.SYNC.DEFER_BLOCKING 0x1, 0x80 ;  /* 0x0042000000007b1d */ /* 0x000fec0000010000 */
[----:B------:R-:W2:Y:S01]  /*76c0*/  @P6 SYNCS.PHASECHK.TRANS64.TRYWAIT P0, [R193+URZ+0xc0], R204 ;  /* 0x0000c0ccc10065a7 */ /* 0x000ea200080011ff */
[----:B------:R-:W-:Y:S01]  /*76d0*/  BSSY B1, `(.L_x_113) ;  /* 0x0000023000017945 */ /* 0x000fe20003800000 */
[----:B--2---:R-:W-:Y:S03]  /*76e0*/  @P6 SEL R187, RZ, 0x1, !P0 ;  /* 0x00000001ffbb6807 */ /* 0x004fe60004000000 */
[----:B------:R-:W-:Y:S05]  /*76f0*/  @!P6 BRA `(.L_x_114) ;  /* 0x000000000080e947 */ /* 0x000fea0003800000 */
[----:B------:R-:W-:Y:S01]  /*7700*/  ISETP.NE.AND P1, PT, R192, RZ, PT ;  /* 0x000000ffc000720c */ /* 0x000fe20003f25270 */
[----:B------:R-:W-:Y:S01]  /*7710*/  BSSY B0, `(.L_x_115) ;  /* 0x000000a000007945 */ /* 0x000fe20003800000 */
[----:B------:R-:W-:Y:S11]  /*7720*/  ISETP.NE.AND P0, PT, R187, RZ, PT ;  /* 0x000000ffbb00720c */ /* 0x000ff60003f05270 */
[----:B------:R-:W-:Y:S04]  /*7730*/  @P1 IMAD R3, R166, 0x2000, R171 ;  /* 0x00002000a6031824 */ /* 0x000fe800078e02ab */
[C---:B------:R-:W-:Y:S01]  /*7740*/  @P1 IMAD.IADD R5, R3.reuse, 0x1, R194 ;  /* 0x0000000103051824 */ /* 0x040fe200078e02c2 */
[----:B------:R-:W-:Y:S03]  /*7750*/  @P1 IADD3 R202, PT, PT, R3, R202, RZ ;  /* 0x000000ca03ca1210 */ /* 0x000fe60007ffe0ff */
[----:B------:R-:W-:Y:S01]  /*7760*/  @P1 IMAD.IADD R200, R200, 0x1, R5 ;  /* 0x00000001c8c81824 */ /* 0x000fe200078e0205 */
[----:B------:R-:W-:Y:S06]  /*7770*/  @P0 BRA `(.L_x_116) ;  /* 0x00000000000c0947 */ /* 0x000fec0003800000 */
[----:B------:R-:W-:Y:S04]  /*7780*/  SHF.L.U32 R0, R165, 0x1f, RZ ;  /* 0x0000001fa5007819 */ /* 0x000fe800000006ff */
[----:B------:R-:W2:Y:S02]  /*7790*/  SYNCS.PHASECHK.TRANS64.TRYWAIT P0, [R193+URZ+0xc0], R0 ;  /* 0x0000c000c10075a7 */ /* 0x000ea400080011ff */
[----:B--2---:R-:W-:Y:S05]  /*77a0*/  @!P0 BRA `(.L_x_117) ;  /* 0x0000002000808947 */ /* 0x004fea0003800000 */
.L_x_116:
[----:B------:R-:W-:Y:S05]  /*77b0*/  BSYNC B0 ;  /* 0x0000000000007941 */ /* 0x000fea0003800000 */
.L_x_115:
[----:B------:R-:W-:Y:S01]  /*77c0*/  ISETP.NE.AND P0, PT, R192, RZ, PT ;  /* 0x000000ffc000720c */ /* 0x000fe20003f05270 */
[----:B--2---:R-:W-:Y:S02]  /*77d0*/  VIADD R193, R193, 0xd0 ;  /* 0x000000d0c1c17836 */ /* 0x004fe40000000000 */
[----:B------:R-:W-:Y:S02]  /*77e0*/  IMAD.U32 R0, RZ, RZ, UR45 ;  /* 0x0000002dff007e24 */ /* 0x000fe4000f8e00ff */
[----:B------:R-:W-:Y:S03]  /*77f0*/  VIADD R166, R166, 0x1 ;  /* 0x00000001a6a67836 */ /* 0x000fe60000000000 */
[----:B------:R-:W-:Y:S05]  /*7800*/  PRMT R0, R0, 0x654, R193 ;  /* 0x0000065400007816 */ /* 0x000fea00000000c1 */
[----:B------:R2:W3:Y:S04]  /*7810*/  @P0 LDS.128 R140, [R3] ;  /* 0x00000000038c0984 */ /* 0x0004e80000000c00 */
[----:B------:R2:W4:Y:S04]  /*7820*/  @P0 LDS.128 R144, [R5+0x10] ;  /* 0x0000100005900984 */ /* 0x0005280000000c00 */
        /* <DEDUP_REMOVED lines=12> */
[----:B--234-:R-:W-:Y:S02]  /*78f0*/  LOP3.LUT R165, R165, R0, RZ, 0x3c, !PT ;  /* 0x00000000a5a57212 */ /* 0x01cfe400078e3cff */
.L_x_114:
[----:B------:R-:W-:Y:S05]  /*7900*/  BSYNC B1 ;  /* 0x0000000000017941 */ /* 0x000fea0003800000 */
.L_x_113:
[----:B------:R-:W-:Y:S05]  /*7910*/  VIADD R0, R71, 0x40 ;  /* 0x0000004047007836 */ /* 0x000fea0000000000 */
[----:B------:R-:W-:Y:S04]  /*7920*/  SHF.R.U32.HI R0, RZ, 0x15, R0 ;  /* 0x00000015ff007819 */ /* 0x000fe80000011600 */
[----:B------:R-:W-:Y:S11]  /*7930*/  LOP3.LUT P0, RZ, R0, 0x3, R159, 0x48, !PT ;  /* 0x0000000300ff7812 */ /* 0x000ff6000780489f */
[----:B------:R-:W-:Y:S02]  /*7940*/  @!UPT UIADD3 URZ, UPT, UPT, URZ, URZ, URZ ;  /* 0x000000fffffff290 */ /* 0x000fe4000fffe0ff */
        /* <DEDUP_REMOVED lines=8> */
[----:B------:R-:W5:Y:S01]  /*79d0*/  LDCU.64 UR4, c[0x4][0x10] ;  /* 0x01000200ff0477ac */ /* 0x000f620008000a00 */
[----:B--2---:R-:W-:Y:S01]  /*79e0*/  MOV R5, UR9 ;  /* 0x0000000900057c02 */ /* 0x004fe20008000f00 */
[----:B------:R-:W-:Y:S01]  /*79f0*/  IMAD.U32 R4, RZ, RZ, UR8 ;  /* 0x00000008ff047e24 */ /* 0x000fe2000f8e00ff */
[----:B---3--:R-:W-:Y:S01]  /*7a00*/  MOV R7, UR7 ;  /* 0x0000000700077c02 */ /* 0x008fe20008000f00 */
[----:B------:R-:W-:Y:S01]  /*7a10*/  IMAD.U32 R6, RZ, RZ, UR6 ;  /* 0x00000006ff067e24 */ /* 0x000fe2000f8e00ff */
[----:B-----5:R-:W-:Y:S01]  /*7a20*/  MOV R11, UR5 ;  /* 0x00000005000b7c02 */ /* 0x020fe20008000f00 */
[----:B------:R-:W-:Y:S02]  /*7a30*/  IMAD.U32 R10, RZ, RZ, UR4 ;  /* 0x00000004ff0a7e24 */ /* 0x000fe4000f8e00ff */
[----:B------:R-:W-:Y:S07]  /*7a40*/  LEPC R20, `(.L_x_118) ;  /* 0x000000001014794e */ /* 0x000fee0000000000 */
[----:B-1--4-:R-:W-:Y:S05]  /*7a50*/  CALL.ABS.NOINC R2 ;  /* 0x0000000002007343 */ /* 0x012fea0003c00000 */
.L_x_118:
[----:B------:R-:W-:Y:S01]  /*7a60*/  ISETP.NE.AND P0, PT, R178, RZ, PT ;  /* 0x000000ffb200720c */ /* 0x000fe20003f05270 */
[----:B------:R-:W-:Y:S05]  /*7a70*/  WARPSYNC.ALL ;  /* 0x0000000000007948 */ /* 0x000fea0003800000 */
[----:B------:R-:W-:Y:S01]  /*7a80*/  R2UR UR4, R71 ;  /* 0x00000000470472ca */ /* 0x000fe200000e0000 */
[----:B------:R-:W-:Y:S01]  /*7a90*/  BSSY.RECONVERGENT B0, `(.L_x_119) ;  /* 0x000011e000007945 */ /* 0x000fe20003800200 */
[----:B------:R-:W-:Y:S02]  /*7aa0*/  F2FP.F16.E5M2.UNPACK_B R11, R141 ;  /* 0x0000008dff0b723e */ /* 0x000fe400020004ff */
[----:B------:R-:W-:Y:S02]  /*7ab0*/  F2FP.F16.E5M2.UNPACK_B R10, R142 ;  /* 0x0000008eff0a723e */ /* 0x000fe400020004ff */
[----:B------:R-:W-:Y:S01]  /*7ac0*/  F2FP.F16.E5M2.UNPACK_B R9, R143 ;  /* 0x0000008fff09723e */ /* 0x000fe200020004ff */
[--C-:B------:R-:W-:Y:S01]  /*7ad0*/  HADD2.F32 R74, -RZ, R11.reuse.H0_H0 ;  /* 0x2000000bff4a7230 */ /* 0x100fe20000004100 */
[----:B------:R-:W-:Y:S01]  /*7ae0*/  F2FP.F16.E5M2.UNPACK_B R8, R144 ;  /* 0x00000090ff08723e */ /* 0x000fe200020004ff */
[----:B------:R-:W-:Y:S01]  /*7af0*/  HADD2.F32 R76, -RZ, R11.H1_H1 ;  /* 0x3000000bff4c7230 */ /* 0x000fe20000004100 */
[----:B------:R-:W-:Y:S01]  /*7b00*/  F2FP.F16.E5M2.UNPACK_B R7, R145 ;  /* 0x00000091ff07723e */ /* 0x000fe200020004ff */
[--C-:B------:R-:W-:Y:S01]  /*7b10*/  HADD2.F32 R77, -RZ, R10.reuse.H0_H0 ;  /* 0x2000000aff4d7230 */ /* 0x100fe20000004100 */
[----:B------:R-:W-:Y:S01]  /*7b20*/  F2FP.F16.E5M2.UNPACK_B R6, R146 ;  /* 0x00000092ff06723e */ /* 0x000fe200020004ff */
[----:B------:R-:W-:Y:S01]  /*7b30*/  HADD2.F32 R80, -RZ, R10.H1_H1 ;  /* 0x3000000aff507230 */ /* 0x000fe20000004100 */
[----:B------:R-:W-:Y:S01]  /*7b40*/  F2FP.F16.E5M2.UNPACK_B R5, R147 ;  /* 0x00000093ff05723e */ /* 0x000fe200020004ff */
[--C-:B------:R-:W-:Y:S01]  /*7b50*/  HADD2.F32 R81, -RZ, R9.reuse.H0_H0 ;  /* 0x20000009ff517230 */ /* 0x100fe20000004100 */
[----:B-1----:R-:W-:Y:S01]  /*7b60*/  F2FP.F16.E5M2.UNPACK_B R4, R148 ;  /* 0x00000094ff04723e */ /* 0x002fe200020004ff */
[----:B------:R-:W-:Y:S01]  /*7b70*/  HADD2.F32 R84, -RZ, R9.H1_H1 ;  /* 0x30000009ff547230 */ /* 0x000fe20000004100 */
[-C--:B------:R-:W-:Y:S01]  /*7b80*/  F2FP.F16.E5M2.UNPACK_B R2, R140.reuse ;  /* 0x0000008cff02723e */ /* 0x080fe200020004ff */
[--C-:B------:R-:W-:Y:S01]  /*7b90*/  HADD2.F32 R85, -RZ, R8.reuse.H0_H0 ;  /* 0x20000008ff557230 */ /* 0x100fe20000004100 */
[----:B------:R-:W-:Y:S01]  /*7ba0*/  F2FP.F16.E5M2.UNPACK_B R140, R140.H1 ;  /* 0x0000008cff8c723e */ /* 0x000fe200030004ff */
[----:B------:R-:W-:Y:S01]  /*7bb0*/  HADD2.F32 R87, -RZ, R8.H1_H1 ;  /* 0x30000008ff577230 */ /* 0x000fe20000004100 */
[----:B------:R-:W-:Y:S01]  /*7bc0*/  F2FP.F16.E5M2.UNPACK_B R141, R141.H1 ;  /* 0x0000008dff8d723e */ /* 0x000fe200030004ff */
[--C-:B------:R-:W-:Y:S01]  /*7bd0*/  HADD2.F32 R90, -RZ, R7.reuse.H0_H0 ;  /* 0x20000007ff5a7230 */ /* 0x100fe20000004100 */
[----:B------:R-:W-:Y:S01]  /*7be0*/  F2FP.F16.E5M2.UNPACK_B R142, R142.H1 ;  /* 0x0000008eff8e723e */ /* 0x000fe200030004ff */
[----:B------:R-:W-:Y:S01]  /*7bf0*/  HADD2.F32 R91, -RZ, R7.H1_H1 ;  /* 0x30000007ff5b7230 */ /* 0x000fe20000004100 */
[----:B------:R-:W-:Y:S01]  /*7c00*/  F2FP.F16.E5M2.UNPACK_B R143, R143.H1 ;  /* 0x0000008fff8f723e */ /* 0x000fe200030004ff */
[--C-:B------:R-:W-:Y:S01]  /*7c10*/  HADD2.F32 R94, -RZ, R6.reuse.H0_H0 ;  /* 0x20000006ff5e7230 */ /* 0x100fe20000004100 */
[----:B------:R-:W-:Y:S01]  /*7c20*/  R2UR UR5, R186 ;  /* 0x00000000ba0572ca */ /* 0x000fe200000e0000 */
[----:B------:R-:W-:Y:S01]  /*7c30*/  HADD2.F32 R95, -RZ, R6.H1_H1 ;  /* 0x30000006ff5f7230 */ /* 0x000fe20000004100 */
        /* <DEDUP_REMOVED lines=9> */
[----:B------:R-:W1:Y:S01]  /*7cd0*/  LDTM.x64 R4, tmem[UR4+0x40] ;  /* 0x00004004000479ee */ /* 0x000e620008340000 */
[--C-:B------:R-:W-:Y:S01]  /*7ce0*/  HADD2.F32 R0, -RZ, R2.reuse.H0_H0 ;  /* 0x20000002ff007230 */ /* 0x100fe20000004100 */
[----:B------:R-:W-:Y:S01]  /*7cf0*/  NOP ;  /* 0x0000000000007918 */ /* 0x000fe20000000000 */
[----:B------:R-:W-:Y:S01]  /*7d00*/  UIADD3 UR4, UPT, UPT, UR5, 0x130, URZ ;  /* 0x0000013005047890 */ /* 0x000fe2000fffe0ff */
[----:B------:R-:W-:Y:S01]  /*7d10*/  HADD2.F32 R2, -RZ, R2.H1_H1 ;  /* 0x30000002ff027230 */ /* 0x000fe20000004100 */
[----:B------:R-:W-:Y:S01]  /*7d20*/  F2FP.F16.E5M2.UNPACK_B R127, R154 ;  /* 0x0000009aff7f723e */ /* 0x000fe200020004ff */
[----:B------:R-:W-:Y:S01]  /*7d30*/  HADD2.F32 R78, -RZ, R141.H1_H1 ;  /* 0x3000008dff4e7230 */ /* 0x000fe20000004100 */
[----:B------:R-:W-:Y:S01]  /*7d40*/  UPRMT UR4, UR45, 0x654, UR4 ;  /* 0x000006542d047896 */ /* 0x000fe20008000004 */
[--C-:B------:R-:W-:Y:S01]  /*7d50*/  HADD2.F32 R106, -RZ, R107.reuse.H0_H0 ;  /* 0x2000006bff6a7230 */ /* 0x100fe20000004100 */
[----:B------:R-:W-:Y:S01]  /*7d60*/  F2FP.F16.E5M2.UNPACK_B R130, R155 ;  /* 0x0000009bff82723e */ /* 0x000fe200020004ff */
[----:B------:R-:W-:Y:S01]  /*7d70*/  HADD2.F32 R107, -RZ, R107.H1_H1 ;  /* 0x3000006bff6b7230 */ /* 0x000fe20000004100 */
[----:B------:R-:W-:Y:S01]  /*7d80*/  F2FP.F16.E5M2.UNPACK_B R144, R144.H1 ;  /* 0x00000090ff90723e */ /* 0x000fe200030004ff */
[--C-:B------:R-:W-:Y:S01]  /*7d90*/  HADD2.F32 R110, -RZ, R111.reuse.H0_H0 ;  /* 0x2000006fff6e7230 */ /* 0x100fe20000004100 */
[----:B------:R-:W-:Y:S01]  /*7da0*/  F2FP.F16.E5M2.UNPACK_B R145, R145.H1 ;  /* 0x00000091ff91723e */ /* 0x000fe200030004ff */
[----:B------:R-:W-:Y:S01]  /*7db0*/  HADD2.F32 R111, -RZ, R111.H1_H1 ;  /* 0x3000006fff6f7230 */ /* 0x000fe20000004100 */
[----:B------:R-:W-:Y:S01]  /*7dc0*/  F2FP.F16.E5M2.UNPACK_B R146, R146.H1 ;  /* 0x00000092ff92723e */ /* 0x000fe200030004ff */
[----:B-1----:R-:W-:Y:S01]  /*7dd0*/  SYNCS.ARRIVE.TRANS64.RED.A1T0 RZ, [UR4], RZ ;  /* 0x000000ffffff79a7 */ /* 0x002fe20008100404 */
[--C-:B------:R-:W-:Y:S01]  /*7de0*/  HADD2.F32 R114, -RZ, R115.reuse.H0_H0 ;  /* 0x20000073ff727230 */ /* 0x100fe20000004100 */
[----:B------:R-:W-:Y:S01]  /*7df0*/  F2FP.F16.E5M2.UNPACK_B R147, R147.H1 ;  /* 0x00000093ff93723e */ /* 0x000fe200030004ff */
[----:B------:R-:W-:Y:S01]  /*7e00*/  HADD2.F32 R115, -RZ, R115.H1_H1 ;  /* 0x30000073ff737230 */ /* 0x000fe20000004100 */
[----:B------:R-:W-:Y:S01]  /*7e10*/  F2FP.F16.E5M2.UNPACK_B R148, R148.H1 ;  /* 0x00000094ff94723e */ /* 0x000fe200030004ff */
[--C-:B------:R-:W-:Y:S01]  /*7e20*/  HADD2.F32 R118, -RZ, R119.reuse.H0_H0 ;  /* 0x20000077ff767230 */ /* 0x100fe20000004100 */
[----:B------:R-:W-:Y:S01]  /*7e30*/  F2FP.F16.E5M2.UNPACK_B R149, R149.H1 ;  /* 0x00000095ff95723e */ /* 0x000fe200030004ff */
[----:B------:R-:W-:Y:S02]  /*7e40*/  HADD2.F32 R119, -RZ, R119.H1_H1 ;  /* 0x30000077ff777230 */ /* 0x000fe40000004100 */
[C---:B------:R-:W-:Y:S01]  /*7e50*/  FMUL R4, R70.reuse, R4 ;  /* 0x0000000446047220 */ /* 0x040fe20000400000 */
[C---:B------:R-:W-:Y:S01]  /*7e60*/  FMUL R5, R70.reuse, R5 ;  /* 0x0000000546057220 */ /* 0x040fe20000400000 */
[--C-:B------:R-:W-:Y:S02]  /*7e70*/  HADD2.F32 R3, -RZ, R140.reuse.H0_H0 ;  /* 0x2000008cff037230 */ /* 0x100fe40000004100 */
        /* <DEDUP_REMOVED lines=9> */
[C---:B------:R-:W-:Y:S01]  /*7f10*/  FMUL R2, R70.reuse, R21 ;  /* 0x0000001546027220 */ /* 0x040fe20000400000 */
[C---:B------:R-:W-:Y:S01]  /*7f20*/  FMUL R21, R70.reuse, R28 ;  /* 0x0000001c46157220 */ /* 0x040fe20000400000 */
[----:B------:R-:W-:Y:S02]  /*7f30*/  HADD2.F32 R122, -RZ, R123.H0_H0 ;  /* 0x2000007bff7a7230 */ /* 0x000fe40000004100 */
[C---:B------:R-:W-:Y:S01]  /*7f40*/  FMUL R6, R70.reuse, R6 ;  /* 0x0000000646067220 */ /* 0x040fe20000400000 */
[----:B------:R-:W-:Y:S02]  /*7f50*/  HADD2.F32 R72, -RZ, R140.H1_H1 ;  /* 0x3000008cff487230 */ /* 0x000fe40000004100 */
[C---:B------:R-:W-:Y:S01]  /*7f60*/  FMUL R7, R70.reuse, R7 ;  /* 0x0000000746077220 */ /* 0x040fe20000400000 */
[----:B------:R-:W-:Y:S02]  /*7f70*/  HADD2.F32 R75, -RZ, R141.H0_H0 ;  /* 0x2000008dff4b7230 */ /* 0x000fe40000004100 */
[C---:B------:R-:W-:Y:S01]  /*7f80*/  FFMA R6, R73.reuse, R3, R6 ;  /* 0x0000000349067223 */ /* 0x040fe20000000006 */
[----:B------:R-:W-:Y:S02]  /*7f90*/  HADD2.F32 R123, -RZ, R123.H1_H1 ;  /* 0x3000007bff7b7230 */ /* 0x000fe40000004100 */
[C---:B------:R-:W-:Y:S01]  /*7fa0*/  FFMA R7, R73.reuse, R72, R7 ;  /* 0x0000004849077223 */ /* 0x040fe20000000007 */
[C---:B------:R-:W-:Y:S01]  /*7fb0*/  FFMA R8, R73.reuse, R74, R8 ;  /* 0x0000004a49087223 */ /* 0x040fe20000000008 */
[----:B------:R-:W-:Y:S01]  /*7fc0*/  FFMA R9, R73, R76, R9 ;  /* 0x0000004c49097223 */ /* 0x000fe20000000009 */
[--C-:B------:R-:W-:Y:S02]  /*7fd0*/  HADD2.F32 R126, -RZ, R127.reuse.H0_H0 ;  /* 0x2000007fff7e7230 */ /* 0x100fe40000004100 */
[C---:B------:R-:W-:Y:S01]  /*7fe0*/  FMUL R10, R70.reuse, R10 ;  /* 0x0000000a460a7220 */ /* 0x040fe20000400000 */
[----:B------:R-:W-:Y:S01]  /*7ff0*/  F2FP.SATFINITE.E5M2.F32.PACK_AB_MERGE_C R76, R7, R6, RZ ;  /* 0x00000006074c723e */ /* 0x000fe200048060ff */
[C---:B------:R-:W-:Y:S01]  /*8000*/  FMUL R7, R70.reuse, R24 ;  /* 0x0000001846077220 */ /* 0x040fe20000400000 */
[----:B------:R-:W-:Y:S02]  /*8010*/  HADD2.F32 R127, -RZ, R127.H1_H1 ;  /* 0x3000007fff7f7230 */ /* 0x000fe40000004100 */
[C---:B------:R-:W-:Y:S01]  /*8020*/  FFMA R10, R73.reuse, R75, R10 ;  /* 0x0000004b490a7223 */ /* 0x040fe2000000000a */
[----:B------:R-:W-:Y:S02]  /*8030*/  HADD2.F32 R72, -RZ, R130.H0_H0 ;  /* 0x20000082ff487230 */ /* 0x000fe40000004100 */
[C---:B------:R-:W-:Y:S01]  /*8040*/  FMUL R11, R70.reuse, R11 ;  /* 0x0000000b460b7220 */ /* 0x040fe20000400000 */
[--C-:B------:R-:W-:Y:S02]  /*8050*/  HADD2.F32 R79, -RZ, R142.reuse.H0_H0 ;  /* 0x2000008eff4f7230 */ /* 0x100fe40000004100 */
[C---:B------:R-:W-:Y:S01]  /*8060*/  FMUL R14, R70.reuse, R14 ;  /* 0x0000000e460e7220 */ /* 0x040fe20000400000 */
[----:B------:R-:W-:Y:S02]  /*8070*/  HADD2.F32 R82, -RZ, R142.H1_H1 ;  /* 0x3000008eff527230 */ /* 0x000fe40000004100 */
[C---:B------:R-:W-:Y:S01]  /*8080*/  FFMA R11, R73.reuse, R78, R11 ;  /* 0x0000004e490b7223 */ /* 0x040fe2000000000b */
[C---:B------:R-:W-:Y:S01]  /*8090*/  FFMA R12, R73.reuse, R77, R12 ;  /* 0x0000004d490c7223 */ /* 0x040fe2000000000c */
[C---:B------:R-:W-:Y:S01]  /*80a0*/  FFMA R13, R73.reuse, R80, R13 ;  /* 0x00000050490d7223 */ /* 0x040fe2000000000d */
[----:B------:R-:W-:Y:S01]  /*80b0*/  FFMA R14, R73, R79, R14 ;  /* 0x0000004f490e7223 */ /* 0x000fe2000000000e */
[----:B------:R-:W-:Y:S01]  /*80c0*/  HADD2.F32 R75, -RZ, R130.H1_H1 ;  /* 0x30000082ff4b7230 */ /* 0x000fe20000004100 */
[----:B------:R-:W-:Y:S01]  /*80d0*/  F2FP.SATFINITE.E5M2.F32.PACK_AB_MERGE_C R78, R11, R10, RZ ;  /* 0x0000000a0b4e723e */ /* 0x000fe200048060ff */
[C---:B------:R-:W-:Y:S01]  /*80e0*/  FMUL R10, R70.reuse, R25 ;  /* 0x00000019460a7220 */ /* 0x040fe20000400000 */
[C---:B------:R-:W-:Y:S01]  /*80f0*/  FMUL R25, R70.reuse, R32 ;  /* 0x0000002046197220 */ /* 0x040fe20000400000 */
        /* <DEDUP_REMOVED lines=8> */
[C---:B------:R-:W-:Y:S01]  /*8180*/  FMUL R19, R70.reuse, R19 ;  /* 0x0000001346137220 */ /* 0x040fe20000400000 */
[--C-:B------:R-:W-:Y:S01]  /*8190*/  HADD2.F32 R88, -RZ, R144.reuse.H0_H0 ;  /* 0x20000090ff587230 */ /* 0x100fe20000004100 */
[----:B------:R-:W-:Y:S01]  /*81a0*/  F2FP.SATFINITE.E5M2.F32.PACK_AB_MERGE_C R14, R15, R14, RZ ;  /* 0x0000000e0f0e723e */ /* 0x000fe200048060ff */
[----:B------:R-:W-:Y:S02]  /*81b0*/  HADD2.F32 R89, -RZ, R144.H1_H1 ;  /* 0x30000090ff597230 */ /* 0x000fe40000004100 */
[C---:B------:R-:W-:Y:S01]  /*81c0*/  FFMA R19, R73.reuse, R86, R19 ;  /* 0x0000005649137223 */ /* 0x040fe20000000013 */
[C---:B------:R-:W-:Y:S01]  /*81d0*/  FFMA R0, R73.reuse, R85, R0 ;  /* 0x0000005549007223 */ /* 0x040fe20000000000 */
[----:B------:R-:W-:Y:S01]  /*81e0*/  FFMA R2, R73, R87, R2 ;  /* 0x0000005749027223 */ /* 0x000fe20000000002 */
[C---:B------:R-:W-:Y:S01]  /*81f0*/  FMUL R3, R70.reuse, R22 ;  /* 0x0000001646037220 */ /* 0x040fe20000400000 */
[C---:B------:R-:W-:Y:S01]  /*8200*/  FMUL R22, R70.reuse, R29 ;  /* 0x0000001d46167220 */ /* 0x040fe20000400000 */
[----:B------:R-:W-:Y:S01]  /*8210*/  F2FP.SATFINITE.E5M2.F32.PACK_AB_MERGE_C R18, R19, R18, RZ ;  /* 0x000000121312723e */ /* 0x000fe200048060ff */
[C---:B------:R-:W-:Y:S01]  /*8220*/  FMUL R29, R70.reuse, R36 ;  /* 0x00000024461d7220 */ /* 0x040fe20000400000 */
        /* <DEDUP_REMOVED lines=8> */
[C---:B------:R-:W-:Y:S01]  /*82b0*/  FFMA R11, R73.reuse, R92, R11 ;  /* 0x0000005c490b7223 */ /* 0x040fe2000000000b */
[----:B------:R-:W-:Y:S01]  /*82c0*/  FMUL R26, R70, R33 ;  /* 0x00000021461a7220 */ /* 0x000fe20000400000 */
[----:B------:R-:W-:Y:S01]  /*82d0*/  F2FP.SATFINITE.E5M2.F32.PACK_AB_MERGE_C R3, R6, R3, RZ ;  /* 0x000000030603723e */ /* 0x000fe200048060ff */
        /* <DEDUP_REMOVED lines=9> */
[C---:B------:R-:W-:Y:S01]  /*8370*/  FMUL R30, R70.reuse, R37 ;  /* 0x00000025461e7220 */ /* 0x040fe20000400000 */
[C---:B------:R-:W-:Y:S01]  /*8380*/  FMUL R37, R70.reuse, R44 ;  /* 0x0000002c46257220 */ /* 0x040fe20000400000 */
[C---:B------:R-:W-:Y:S01]  /*8390*/  FMUL R24, R70.reuse, R31 ;  /* 0x0000001f46187220 */ /* 0x040fe20000400000 */
[----:B------:R-:W-:Y:S01]  /*83a0*/  F2FP.F16.E5M2.UNPACK_B R150, R150.H1 ;  /* 0x00000096ff96723e */ /* 0x000fe200030004ff */
[--C-:B------:R-:W-:Y:S02]  /*83b0*/  HADD2.F32 R100, -RZ, R147.reuse.H0_H0 ;  /* 0x20000093ff647230 */ /* 0x100fe40000004100 */
[----:B------:R-:W-:Y:S01]  /*83c0*/  FMUL R27, R70, R34 ;  /* 0x00000022461b7220 */ /* 0x000fe20000400000 */
[----:B------:R-:W-:Y:S02]  /*83d0*/  HADD2.F32 R101, -RZ, R147.H1_H1 ;  /* 0x30000093ff657230 */ /* 0x000fe40000004100 */
[C---:B------:R-:W-:Y:S01]  /*83e0*/  FFMA R24, R73.reuse, R97, R24 ;  /* 0x0000006149187223 */ /* 0x040fe20000000018 */
[----:B------:R-:W-:Y:S01]  /*83f0*/  F2FP.F16.E5M2.UNPACK_B R151, R151.H1 ;  /* 0x00000097ff97723e */ /* 0x000fe200030004ff */
[C---:B------:R-:W-:Y:S01]  /*8400*/  FFMA R25, R73.reuse, R98, R25 ;  /* 0x0000006249197223 */ /* 0x040fe20000000019 */
[C---:B------:R-:W-:Y:S01]  /*8410*/  FFMA R26, R73.reuse, R99, R26 ;  /* 0x00000063491a7223 */ /* 0x040fe2000000001a */
[----:B------:R-:W-:Y:S01]  /*8420*/  F2FP.F16.E5M2.UNPACK_B R152, R152.H1 ;  /* 0x00000098ff98723e */ /* 0x000fe200030004ff */
[C---:B------:R-:W-:Y:S01]  /*8430*/  FFMA R27, R73.reuse, R100, R27 ;  /* 0x00000064491b7223 */ /* 0x040fe2000000001b */
[----:B------:R-:W-:Y:S01]  /*8440*/  F2FP.SATFINITE.E5M2.F32.PACK_AB_MERGE_C R6, R24, R23, RZ ;  /* 0x000000171806723e */ /* 0x000fe200048060ff */
[C---:B------:R-:W-:Y:S01]  /*8450*/  FMUL R34, R70.reuse, R41 ;  /* 0x0000002946227220 */ /* 0x040fe20000400000 */
[C---:B------:R-:W-:Y:S01]  /*8460*/  FMUL R41, R70.reuse, R48 ;  /* 0x0000003046297220 */ /* 0x040fe20000400000 */
[----:B------:R-:W-:Y:S01]  /*8470*/  FMUL R28, R70, R35 ;  /* 0x00000023461c7220 */ /* 0x000fe20000400000 */
[----:B------:R-:W-:Y:S01]  /*8480*/  F2FP.F16.E5M2.UNPACK_B R153, R153.H1 ;  /* 0x00000099ff99723e */ /* 0x000fe200030004ff */
[--C-:B------:R-:W-:Y:S01]  /*8490*/  HADD2.F32 R104, -RZ, R148.reuse.H0_H0 ;  /* 0x20000094ff687230 */ /* 0x100fe20000004100 */
[----:B------:R-:W-:Y:S01]  /*84a0*/  F2FP.SATFINITE.E5M2.F32.PACK_AB_MERGE_C R6, R22, R21, R6 ;  /* 0x000000151606723e */ /* 0x000fe20004806006 */
[C---:B------:R-:W-:Y:S01]  /*84b0*/  FFMA R28, R73.reuse, R101, R28 ;  /* 0x00000065491c7223 */ /* 0x040fe2000000001c */
[C---:B------:R-:W-:Y:S01]  /*84c0*/  FFMA R29, R73.reuse, R102, R29 ;  /* 0x00000066491d7223 */ /* 0x040fe2000000001d */
[C---:B------:R-:W-:Y:S01]  /*84d0*/  FFMA R30, R73.reuse, R103, R30 ;  /* 0x00000067491e7223 */ /* 0x040fe2000000001e */
[----:B------:R-:W-:Y:S02]  /*84e0*/  HADD2.F32 R105, -RZ, R148.H1_H1 ;  /* 0x30000094ff697230 */ /* 0x000fe40000004100 */
[C---:B------:R-:W-:Y:S01]  /*84f0*/  FMUL R31, R70.reuse, R38 ;  /* 0x00000026461f7220 */ /* 0x040fe20000400000 */
[----:B------:R-:W-:Y:S01]  /*8500*/  F2FP.F16.E5M2.UNPACK_B R154, R154.H1 ;  /* 0x0000009aff9a723e */ /* 0x000fe200030004ff */
[C---:B------:R-:W-:Y:S01]  /*8510*/  FMUL R38, R70.reuse, R45 ;  /* 0x0000002d46267220 */ /* 0x040fe20000400000 */
[C---:B------:R-:W-:Y:S01]  /*8520*/  FMUL R45, R70.reuse, R52 ;  /* 0x00000034462d7220 */ /* 0x040fe20000400000 */
[----:B------:R-:W-:Y:S01]  /*8530*/  F2FP.F16.E5M2.UNPACK_B R155, R155.H1 ;  /* 0x0000009bff9b723e */ /* 0x000fe200030004ff */
[----:B------:R-:W-:Y:S01]  /*8540*/  FFMA R31, R73, R104, R31 ;  /* 0x00000068491f7223 */ /* 0x000fe2000000001f */
[----:B------:R-:W-:Y:S01]  /*8550*/  FMUL R52, R70, R59 ;  /* 0x0000003b46347220 */ /* 0x000fe20000400000 */
[----:B------:R-:W-:Y:S01]  /*8560*/  IADD3 R68, PT, PT, R68, 0x1, RZ ;  /* 0x0000000144447810 */ /* 0x000fe20007ffe0ff */
[C---:B------:R-:W-:Y:S01]  /*8570*/  FMUL R59, R70.reuse, R66 ;  /* 0x00000042463b7220 */ /* 0x040fe20000400000 */
[----:B------:R-:W-:Y:S01]  /*8580*/  F2FP.SATFINITE.E5M2.F32.PACK_AB_MERGE_C R66, R13, R12, R14 ;  /* 0x0000000c0d42723e */ /* 0x000fe2000480600e */
[C---:B------:R-:W-:Y:S01]  /*8590*/  FMUL R32, R70.reuse, R39 ;  /* 0x0000002746207220 */ /* 0x040fe20000400000 */
[--C-:B------:R-:W-:Y:S02]  /*85a0*/  HADD2.F32 R108, -RZ, R149.reuse.H0_H0 ;  /* 0x20000095ff6c7230 */ /* 0x100fe40000004100 */
[C---:B------:R-:W-:Y:S01]  /*85b0*/  FMUL R35, R70.reuse, R42 ;  /* 0x0000002a46237220 */ /* 0x040fe20000400000 */
[----:B------:R-:W-:Y:S02]  /*85c0*/  HADD2.F32 R109, -RZ, R149.H1_H1 ;  /* 0x30000095ff6d7230 */ /* 0x000fe40000004100 */
[C---:B------:R-:W-:Y:S01]  /*85d0*/  FFMA R32, R73.reuse, R105, R32 ;  /* 0x0000006949207223 */ /* 0x040fe20000000020 */
[----:B------:R-:W-:Y:S01]  /*85e0*/  FMUL R36, R70, R43 ;  /* 0x0000002b46247220 */ /* 0x000fe20000400000 */
[C---:B------:R-:W-:Y:S01]  /*85f0*/  FFMA R33, R73.reuse, R106, R33 ;  /* 0x0000006a49217223 */ /* 0x040fe20000000021 */
[C---:B------:R-:W-:Y:S01]  /*8600*/  FFMA R34, R73.reuse, R107, R34 ;  /* 0x0000006b49227223 */ /* 0x040fe20000000022 */
[--C-:B------:R-:W-:Y:S01]  /*8610*/  HADD2.F32 R112, -RZ, R150.reuse.H0_H0 ;  /* 0x20000096ff707230 */ /* 0x100fe20000004100 */
[----:B------:R-:W-:Y:S01]  /*8620*/  F2FP.SATFINITE.E5M2.F32.PACK_AB_MERGE_C R32, R32, R31, RZ ;  /* 0x0000001f2020723e */ /* 0x000fe200048060ff */
[C---:B------:R-:W-:Y:S01]  /*8630*/  FFMA R35, R73.reuse, R108, R35 ;  /* 0x0000006c49237223 */ /* 0x040fe20000000023 */
[----:B------:R-:W-:Y:S02]  /*8640*/  HADD2.F32 R113, -RZ, R150.H1_H1 ;  /* 0x30000096ff717230 */ /* 0x000fe40000004100 */
[----:B------:R-:W-:Y:S01]  /*8650*/  FMUL R39, R70, R46 ;  /* 0x0000002e46277220 */ /* 0x000fe20000400000 */
[----:B------:R-:W-:Y:S01]  /*8660*/  F2FP.SATFINITE.E5M2.F32.PACK_AB_MERGE_C R32, R30, R29, R32 ;  /* 0x0000001d1e20723e */ /* 0x000fe20004806020 */
[C---:B------:R-:W-:Y:S01]  /*8670*/  FFMA R36, R73.reuse, R109, R36 ;  /* 0x0000006d49247223 */ /* 0x040fe20000000024 */
[C---:B------:R-:W-:Y:S01]  /*8680*/  FMUL R40, R70.reuse, R47 ;  /* 0x0000002f46287220 */ /* 0x040fe20000400000 */
        /* <DEDUP_REMOVED lines=10> */
[C---:B------:R-:W-:Y:S01]  /*8730*/  FMUL R50, R70.reuse, R57 ;  /* 0x0000003946327220 */ /* 0x040fe20000400000 */
[C---:B------:R-:W-:Y:S01]  /*8740*/  FMUL R57, R70.reuse, R64 ;  /* 0x0000004046397220 */ /* 0x040fe20000400000 */
[----:B------:R-:W-:Y:S01]  /*8750*/  FFMA R42, R73, R115, R42 ;  /* 0x00000073492a7223 */ /* 0x000fe2000000002a */
[C---:B------:R-:W-:Y:S01]  /*8760*/  FMUL R46, R70.reuse, R53 ;  /* 0x00000035462e7220 */ /* 0x040fe20000400000 */
[--C-:B------:R-:W-:Y:S01]  /*8770*/  HADD2.F32 R120, -RZ, R152.reuse.H0_H0 ;  /* 0x20000098ff787230 */ /* 0x100fe20000004100 */
[----:B------:R-:W-:Y:S01]  /*8780*/  F2FP.SATFINITE.E5M2.F32.PACK_AB_MERGE_C R64, R5, R4, R76 ;  /* 0x000000040540723e */ /* 0x000fe2000480604c */
[C---:B------:R-:W-:Y:S01]  /*8790*/  FMUL R51, R70.reuse, R58 ;  /* 0x0000003a46337220 */ /* 0x040fe20000400000 */
[C---:B------:R-:W-:Y:S01]  /*87a0*/  FMUL R53, R70.reuse, R60 ;  /* 0x0000003c46357220 */ /* 0x040fe20000400000 */
[C---:B------:R-:W-:Y:S01]  /*87b0*/  FFMA R43, R73.reuse, R116, R43 ;  /* 0x00000074492b7223 */ /* 0x040fe2000000002b */
[----:B------:R-:W-:Y:S02]  /*87c0*/  HADD2.F32 R121, -RZ, R152.H1_H1 ;  /* 0x30000098ff797230 */ /* 0x000fe40000004100 */
[C---:B------:R-:W-:Y:S01]  /*87d0*/  FMUL R47, R70.reuse, R54 ;  /* 0x00000036462f7220 */ /* 0x040fe20000400000 */
[C---:B------:R-:W-:Y:S01]  /*87e0*/  FMUL R58, R70.reuse, R65 ;  /* 0x00000041463a7220 */ /* 0x040fe20000400000 */
[----:B------:R-:W-:Y:S01]  /*87f0*/  FMUL R60, R70, R67 ;  /* 0x00000043463c7220 */ /* 0x000fe20000400000 */
[----:B------:R-:W-:Y:S01]  /*8800*/  F2FP.SATFINITE.E5M2.F32.PACK_AB_MERGE_C R5, R20, R11, RZ ;  /* 0x0000000b1405723e */ /* 0x000fe200048060ff */
[----:B------:R-:W-:Y:S01]  /*8810*/  FFMA R44, R73, R117, R44 ;  /* 0x00000075492c7223 */ /* 0x000fe2000000002c */
[C---:B------:R-:W-:Y:S01]  /*8820*/  FMUL R48, R70.reuse, R55 ;  /* 0x0000003746307220 */ /* 0x040fe20000400000 */
[----:B------:R-:W-:Y:S01]  /*8830*/  F2FP.SATFINITE.E5M2.F32.PACK_AB_MERGE_C R65, R9, R8, R78 ;  /* 0x000000080941723e */ /* 0x000fe2000480604e */
[----:B------:R-:W-:Y:S01]  /*8840*/  FFMA R45, R73, R118, R45 ;  /* 0x00000076492d7223 */ /* 0x000fe2000000002d */
[----:B------:R-:W-:Y:S01]  /*8850*/  F2FP.SATFINITE.E5M2.F32.PACK_AB_MERGE_C R67, R17, R16, R18 ;  /* 0x000000101143723e */ /* 0x000fe20004806012 */
[----:B------:R-:W-:Y:S01]  /*8860*/  FMUL R49, R70, R56 ;  /* 0x0000003846317220 */ /* 0x000fe20000400000 */
[C---:B------:R-:W-:Y:S01]  /*8870*/  FFMA R46, R73.reuse, R119, R46 ;  /* 0x00000077492e7223 */ /* 0x040fe2000000002e */
[--C-:B------:R-:W-:Y:S02]  /*8880*/  HADD2.F32 R124, -RZ, R153.reuse.H0_H0 ;  /* 0x20000099ff7c7230 */ /* 0x100fe40000004100 */
[C---:B------:R-:W-:Y:S01]  /*8890*/  FFMA R47, R73.reuse, R120, R47 ;  /* 0x00000078492f7223 */ /* 0x040fe2000000002f */
[----:B------:R1:W-:Y:S01]  /*88a0*/  STS.128 [R137+UR44+0x6200], R64 ;  /* 0x0062004089007988 */ /* 0x0003e20008000c2c */
[----:B------:R-:W-:Y:S01]  /*88b0*/  HADD2.F32 R125, -RZ, R153.H1_H1 ;  /* 0x30000099ff7d7230 */ /* 0x000fe20000004100 */
[----:B------:R-:W-:Y:S01]  /*88c0*/  F2FP.SATFINITE.E5M2.F32.PACK_AB_MERGE_C R5, R10, R7, R5 ;  /* 0x000000070a05723e */ /* 0x000fe20004806005 */
[C---:B------:R-:W-:Y:S01]  /*88d0*/  FFMA R48, R73.reuse, R121, R48 ;  /* 0x0000007949307223 */ /* 0x040fe20000000030 */
[----:B------:R-:W-:Y:S01]  /*88e0*/  F2FP.SATFINITE.E5M2.F32.PACK_AB_MERGE_C R7, R28, R27, RZ ;  /* 0x0000001b1c07723e */ /* 0x000fe200048060ff */
        /* <DEDUP_REMOVED lines=8> */
[----:B------:R-:W-:Y:S01]  /*8970*/  FMUL R56, R70, R63 ;  /* 0x0000003f46387220 */ /* 0x000fe20000400000 */
[----:B------:R-:W-:Y:S01]  /*8980*/  F2FP.SATFINITE.E5M2.F32.PACK_AB_MERGE_C R4, R2, R0, R3 ;  /* 0x000000000204723e */ /* 0x000fe20004806003 */
[C---:B------:R-:W-:Y:S01]  /*8990*/  FFMA R53, R73.reuse, R126, R53 ;  /* 0x0000007e49357223 */ /* 0x040fe20000000035 */
[----:B------:R-:W-:Y:S01]  /*89a0*/  F2FP.SATFINITE.E5M2.F32.PACK_AB_MERGE_C R7, R26, R25, R7 ;  /* 0x000000191a07723e */ /* 0x000fe20004806007 */
[C---:B------:R-:W-:Y:S01]  /*89b0*/  FFMA R54, R73.reuse, R127, R54 ;  /* 0x0000007f49367223 */ /* 0x040fe20000000036 */
[--C-:B------:R-:W-:Y:S02]  /*89c0*/  HADD2.F32 R74, -RZ, R155.reuse.H0_H0 ;  /* 0x2000009bff4a7230 */ /* 0x100fe40000004100 */
[C---:B------:R-:W-:Y:S01]  /*89d0*/  FFMA R55, R73.reuse, R128, R55 ;  /* 0x0000008049377223 */ /* 0x040fe20000000037 */
[----:B------:R-:W-:Y:S01]  /*89e0*/  HADD2.F32 R131, -RZ, R155.H1_H1 ;  /* 0x3000009bff837230 */ /* 0x000fe20000004100 */
[----:B------:R1:W-:Y:S01]  /*89f0*/  STS.128 [R179+0x6010], R4 ;  /* 0x00601004b3007388 */ /* 0x0003e20000000c00 */
[----:B------:R-:W-:Y:S01]  /*8a00*/  F2FP.SATFINITE.E5M2.F32.PACK_AB_MERGE_C R35, R36, R35, RZ ;  /* 0x000000232423723e */ /* 0x000fe200048060ff */
[C---:B------:R-:W-:Y:S01]  /*8a10*/  FFMA R56, R73.reuse, R129, R56 ;  /* 0x0000008149387223 */ /* 0x040fe20000000038 */
[----:B------:R-:W-:Y:S01]  /*8a20*/  F2FP.SATFINITE.E5M2.F32.PACK_AB_MERGE_C R39, R40, R39, RZ ;  /* 0x000000272827723e */ /* 0x000fe200048060ff */
[C---:B------:R-:W-:Y:S01]  /*8a30*/  FFMA R57, R73.reuse, R72, R57 ;  /* 0x0000004849397223 */ /* 0x040fe20000000039 */
[----:B------:R-:W-:Y:S01]  /*8a40*/  F2FP.SATFINITE.E5M2.F32.PACK_AB_MERGE_C R43, R44, R43, RZ ;  /* 0x0000002b2c2b723e */ /* 0x000fe200048060ff */
[C---:B------:R-:W-:Y:S01]  /*8a50*/  FFMA R58, R73.reuse, R75, R58 ;  /* 0x0000004b493a7223 */ /* 0x040fe2000000003a */
[C---:B------:R-:W-:Y:S01]  /*8a60*/  FFMA R59, R73.reuse, R74, R59 ;  /* 0x0000004a493b7223 */ /* 0x040fe2000000003b */
[----:B------:R-:W-:Y:S01]  /*8a70*/  F2FP.SATFINITE.E5M2.F32.PACK_AB_MERGE_C R33, R34, R33, R35 ;  /* 0x000000212221723e */ /* 0x000fe20004806023 */
        /* <DEDUP_REMOVED lines=11> */
[----:B------:R-:W-:Y:S05]  /*8b30*/  F2FP.SATFINITE.E5M2.F32.PACK_AB_MERGE_C R51, R58, R57, R59 ;  /* 0x000000393a33723e */ /* 0x000fea000480603b */
        /* <DEDUP_REMOVED lines=10> */
[----:B------:R-:W-:Y:S02]  /*8be0*/  UIADD3 UR9, UPT, UPT, UR49, 0x40, URZ ;  /* 0x0000004031097890 */ /* 0x000fe4000fffe0ff */
[----:B------:R-:W-:Y:S01]  /*8bf0*/  UIADD3 UR8, UPT, UPT, UR44, 0x6200, URZ ;  /* 0x000062002c087890 */ /* 0x000fe2000fffe0ff */
[----:B------:R-:W-:Y:S01]  /*8c00*/  UMOV UR10, UR50 ;  /* 0x00000032000a7c82 */ /* 0x000fe20008000000 */
[----:B------:R-:W-:Y:S01]  /*8c10*/  UMOV UR11, UR36 ;  /* 0x00000024000b7c82 */ /* 0x000fe20008000000 */
[----:B--2---:R-:W-:Y:S04]  /*8c20*/  UIADD3 UR4, UP0, UPT, UR6, 0x680, URZ ;  /* 0x0000068006047890 */ /* 0x004fe8000ff1e0ff */
[----:B------:R-:W-:Y:S09]  /*8c30*/  UIADD3.X UR5, UPT, UPT, URZ, UR7, URZ, UP0, !UPT ;  /* 0x00000007ff057290 */ /* 0x000ff200087fe4ff */
[----:B------:R2:W-:Y:S01]  /*8c40*/  UTMASTG.3D [UR8], [UR4] ;  /* 0x00000008040073b5 */ /* 0x0005e20008010000 */
[----:B------:R0:W-:Y:S01]  /*8c50*/  UTMACMDFLUSH ;  /* 0x00000000000079b7 */ /* 0x0001e20000000000 */
[----:B--2---:R-:W-:Y:S04]  /*8c60*/  DEPBAR.LE SB0, 0x1 ;  /* 0x000080400000791a */ /* 0x004fe80000000000 */
.L_x_120:
[----:B------:R-:W-:Y:S05]  /*8c70*/  BSYNC.RECONVERGENT B0 ;  /* 0x0000000000007941 */ /* 0x000fea0003800200 */
.L_x_119:
[----:B------:R-:W-:Y:S01]  /*8c80*/  R2UR UR4, R160 ;  /* 0x00000000a00472ca */ /* 0x000fe200000e0000 */
[----:B------:R-:W-:Y:S01]  /*8c90*/  BAR.SYNC.DEFER_BLOCKING 0x1, 0x80 ;  /* 0x0042000000007b1d */ /* 0x000fe20000010000 */
[----:B------:R-:W-:Y:S01]  /*8ca0*/  ISETP.NE.AND P0, PT, R162, 0x2, PT ;  /* 0x00000002a200780c */ /* 0x000fe20003f05270 */
[----:B------:R-:W-:Y:S01]  /*8cb0*/  UISETP.NE.AND UP0, UPT, UR46, URZ, UPT ;  /* 0x000000ff2e00728c */ /* 0x000fe2000bf05270 */
[----:B------:R-:W-:Y:S01]  /*8cc0*/  ISETP.NE.AND P1, PT, R68, 0x4, PT ;  /* 0x000000044400780c */ /* 0x000fe20003f25270 */
[----:B------:R-:W-:Y:S01]  /*8cd0*/  UIADD3 UR20, UPT, UPT, UR37, UR63, URZ ;  /* 0x0000003f25147290 */ /* 0x000fe2000fffe0ff */
[----:B------:R-:W-:Y:S02]  /*8ce0*/  SEL R0, RZ, 0x1, P0 ;  /* 0x00000001ff007807 */ /* 0x000fe40000000000 */
[----:B------:R-:W-:Y:S02]  /*8cf0*/  SEL R3, RZ, 0x1, P1 ;  /* 0x00000001ff037807 */ /* 0x000fe40000800000 */
[----:B------:R-:W-:Y:S02]  /*8d00*/  LOP3.LUT R167, R167, R0, RZ, 0x3c, !PT ;  /* 0x00000000a7a77212 */ /* 0x000fe400078e3cff */
[----:B------:R-:W-:Y:S01]  /*8d10*/  LOP3.LUT R168, R168, R3, RZ, 0x3c, !PT ;  /* 0x00000003a8a87212 */ /* 0x000fe200078e3cff */
[----:B------:R-:W-:Y:S01]  /*8d20*/  UIADD3 UR16, UPT, UPT, UR38, UR4, URZ ;  /* 0x0000000426107290 */ /* 0x000fe2000fffe0ff */
[----:B------:R-:W-:Y:S02]  /*8d30*/  SEL R162, R162, RZ, P0 ;  /* 0x000000ffa2a27207 */ /* 0x000fe40000000000 */
[----:B------:R-:W-:Y:S01]  /*8d40*/  SEL R68, R68, RZ, P1 ;  /* 0x000000ff44447207 */ /* 0x000fe20000800000 */
[----:B------:R-:W-:Y:S01]  /*8d50*/  UMOV UR36, UR59 ;  /* 0x0000003b00247c82 */ /* 0x000fe20008000000 */
[----:B------:R-:W-:Y:S07]  /*8d60*/  BRA.U UP0, `(.L_x_121) ;  /* 0xffffffc5005c7547 */ /* 0x000fee000b83ffff */
[----:B------:R-:W-:Y:S05]  /*8d70*/  EXIT ;  /* 0x000000000000794d */ /* 0x000fea0003800000 */
.L_x_25:
[----:B--2---:R2:W3:Y:S02]  /*8d80*/  SYNCS.PHASECHK.TRANS64.TRYWAIT P0, [R3+URZ+0x160], R2 ;  /* 0x00016002030075a7 */ /* 0x0044e400080011ff */
[----:B---3--:R-:W-:Y:S05]  /*8d90*/  @!P0 NANOSLEEP.SYNCS 0x989680 ;  /* 0x009896800000895d */ /* 0x008fea0003900000 */
[----:B------:R-:W3:Y:S02]  /*8da0*/  @!P0 SYNCS.PHASECHK.TRANS64 P0, [R3+URZ+0x160], R2 ;  /* 0x00016002030085a7 */ /* 0x000ee400080010ff */
[----:B---3--:R-:W-:Y:S05]  /*8db0*/  @!P0 BRA `(.L_x_25) ;  /* 0xfffffffc00f08947 */ /* 0x008fea000383ffff */
[----:B------:R-:W-:Y:S05]  /*8dc0*/  BRA `(.L_x_122) ;  /* 0xffffff8800f47947 */ /* 0x000fea000383ffff */
.L_x_28:
[----:B-1----:R-:W-:-:S07]  /*8dd0*/  MOV R0, UR33 ;  /* 0x0000002100007c02 */ /* 0x002fce0008000f00 */
.L_x_123:
[----:B-1----:R1:W2:Y:S02]  /*8de0*/  SYNCS.PHASECHK.TRANS64.TRYWAIT P0, [R0+URZ+0x60], R3 ;  /* 0x00006003000075a7 */ /* 0x0022a400080011ff */
[----:B--2---:R-:W-:Y:S05]  /*8df0*/  @!P0 NANOSLEEP.SYNCS 0x989680 ;  /* 0x009896800000895d */ /* 0x004fea0003900000 */
[----:B------:R-:W2:Y:S02]  /*8e00*/  @!P0 SYNCS.PHASECHK.TRANS64 P0, [R0+URZ+0x60], R3 ;  /* 0x00006003000085a7 */ /* 0x000ea400080010ff */
[----:B--2---:R-:W-:Y:S05]  /*8e10*/  @!P0 BRA `(.L_x_123) ;  /* 0xfffffffc00f08947 */ /* 0x004fea000383ffff */
[----:B------:R-:W-:Y:S05]  /*8e20*/  BRA `(.L_x_27) ;  /* 0xffffff8c003c7947 */ /* 0x000fea000383ffff */
.L_x_35:
[----:B-1----:R-:W-:-:S07]  /*8e30*/  MOV R0, UR17 ;  /* 0x0000001100007c02 */ /* 0x002fce0008000f00 */
.L_x_124:
[----:B-1----:R1:W2:Y:S02]  /*8e40*/  SYNCS.PHASECHK.TRANS64.TRYWAIT P0, [R0+URZ+0x60], R3 ;  /* 0x00006003000075a7 */ /* 0x0022a400080011ff */
[----:B--2---:R-:W-:Y:S05]  /*8e50*/  @!P0 NANOSLEEP.SYNCS 0x989680 ;  /* 0x009896800000895d */ /* 0x004fea0003900000 */
[----:B------:R-:W2:Y:S02]  /*8e60*/  @!P0 SYNCS.PHASECHK.TRANS64 P0, [R0+URZ+0x60], R3 ;  /* 0x00006003000085a7 */ /* 0x000ea400080010ff */
[----:B--2---:R-:W-:Y:S05]  /*8e70*/  @!P0 BRA `(.L_x_124) ;  /* 0xfffffffc00f08947 */ /* 0x004fea000383ffff */
[----:B------:R-:W-:Y:S05]  /*8e80*/  BRA `(.L_x_34) ;  /* 0xffffff8c00f87947 */ /* 0x000fea000383ffff */
.L_x_40:
[----:B-1----:R1:W2:Y:S02]  /*8e90*/  SYNCS.PHASECHK.TRANS64.TRYWAIT P0, [R3+URZ+0xf0], R0 ;  /* 0x0000f000030075a7 */ /* 0x0022a400080011ff */
[----:B--2---:R-:W-:Y:S05]  /*8ea0*/  @!P0 NANOSLEEP.SYNCS 0x989680 ;  /* 0x009896800000895d */ /* 0x004fea0003900000 */
[----:B------:R-:W2:Y:S02]  /*8eb0*/  @!P0 SYNCS.PHASECHK.TRANS64 P0, [R3+URZ+0xf0], R0 ;  /* 0x0000f000030085a7 */ /* 0x000ea400080010ff */
[----:B--2---:R-:W-:Y:S05]  /*8ec0*/  @!P0 BRA `(.L_x_40) ;  /* 0xfffffffc00f08947 */ /* 0x004fea000383ffff */
[----:B------:R-:W-:Y:S05]  /*8ed0*/  BRA `(.L_x_125) ;  /* 0xffffff90009c7947 */ /* 0x000fea000383ffff */
.L_x_44:
[----:B-1----:R-:W-:-:S07]  /*8ee0*/  MOV R0, UR4 ;  /* 0x0000000400007c02 */ /* 0x002fce0008000f00 */
.L_x_126:
[----:B-1----:R1:W2:Y:S02]  /*8ef0*/  SYNCS.PHASECHK.TRANS64.TRYWAIT P0, [R0+URZ], R3 ;  /* 0x00000003000075a7 */ /* 0x0022a400080011ff */
[----:B--2---:R-:W-:Y:S05]  /*8f00*/  @!P0 NANOSLEEP.SYNCS 0x989680 ;  /* 0x009896800000895d */ /* 0x004fea0003900000 */
[----:B------:R-:W2:Y:S02]  /*8f10*/  @!P0 SYNCS.PHASECHK.TRANS64 P0, [R0+URZ], R3 ;  /* 0x00000003000085a7 */ /* 0x000ea400080010ff */
[----:B--2---:R-:W-:Y:S05]  /*8f20*/  @!P0 BRA `(.L_x_126) ;  /* 0xfffffffc00f08947 */ /* 0x004fea000383ffff */
[----:B------:R-:W-:Y:S05]  /*8f30*/  BRA `(.L_x_127) ;  /* 0xffffff9800447947 */ /* 0x000fea000383ffff */
.L_x_45:
[----:B------:R-:W-:-:S07]  /*8f40*/  MOV R0, UR5 ;  /* 0x0000000500007c02 */ /* 0x000fce0008000f00 */
.L_x_128:
[----:B-1----:R1:W2:Y:S02]  /*8f50*/  SYNCS.PHASECHK.TRANS64.TRYWAIT P0, [R0+URZ], R3 ;  /* 0x00000003000075a7 */ /* 0x0022a400080011ff */
[----:B--2---:R-:W-:Y:S05]  /*8f60*/  @!P0 NANOSLEEP.SYNCS 0x989680 ;  /* 0x009896800000895d */ /* 0x004fea0003900000 */
[----:B------:R-:W2:Y:S02]  /*8f70*/  @!P0 SYNCS.PHASECHK.TRANS64 P0, [R0+URZ], R3 ;  /* 0x00000003000085a7 */ /* 0x000ea400080010ff */
[----:B--2---:R-:W-:Y:S05]  /*8f80*/  @!P0 BRA `(.L_x_128) ;  /* 0xfffffffc00f08947 */ /* 0x004fea000383ffff */
[----:B------:R-:W-:Y:S05]  /*8f90*/  BRA `(.L_x_129) ;  /* 0xffffff9800507947 */ /* 0x000fea000383ffff */
.L_x_46:
[----:B------:R-:W-:-:S07]  /*8fa0*/  MOV R0, UR5 ;  /* 0x0000000500007c02 */ /* 0x000fce0008000f00 */
.L_x_130:
[----:B-1----:R1:W2:Y:S02]  /*8fb0*/  SYNCS.PHASECHK.TRANS64.TRYWAIT P0, [R0+URZ], R3 ;  /* 0x00000003000075a7 */ /* 0x0022a400080011ff */
[----:B--2---:R-:W-:Y:S05]  /*8fc0*/  @!P0 NANOSLEEP.SYNCS 0x989680 ;  /* 0x009896800000895d */ /* 0x004fea0003900000 */
[----:B------:R-:W2:Y:S02]  /*8fd0*/  @!P0 SYNCS.PHASECHK.TRANS64 P0, [R0+URZ], R3 ;  /* 0x00000003000085a7 */ /* 0x000ea400080010ff */
[----:B--2---:R-:W-:Y:S05]  /*8fe0*/  @!P0 BRA `(.L_x_130) ;  /* 0xfffffffc00f08947 */ /* 0x004fea000383ffff */
[----:B------:R-:W-:Y:S05]  /*8ff0*/  BRA `(.L_x_131) ;  /* 0xffffff98005c7947 */ /* 0x000fea000383ffff */
.L_x_47:
[----:B------:R-:W-:-:S07]  /*9000*/  MOV R0, UR5 ;  /* 0x0000000500007c02 */ /* 0x000fce0008000f00 */
.L_x_132:
[----:B-1----:R1:W2:Y:S02]  /*9010*/  SYNCS.PHASECHK.TRANS64.TRYWAIT P0, [R0+URZ], R3 ;  /* 0x00000003000075a7 */ /* 0x0022a400080011ff */
[----:B--2---:R-:W-:Y:S05]  /*9020*/  @!P0 NANOSLEEP.SYNCS 0x989680 ;  /* 0x009896800000895d */ /* 0x004fea0003900000 */
[----:B------:R-:W2:Y:S02]  /*9030*/  @!P0 SYNCS.PHASECHK.TRANS64 P0, [R0+URZ], R3 ;  /* 0x00000003000085a7 */ /* 0x000ea400080010ff */
[----:B--2---:R-:W-:Y:S05]  /*9040*/  @!P0 BRA `(.L_x_132) ;  /* 0xfffffffc00f08947 */ /* 0x004fea000383ffff */
[----:B------:R-:W-:Y:S05]  /*9050*/  BRA `(.L_x_133) ;  /* 0xffffff9800687947 */ /* 0x000fea000383ffff */
.L_x_48:
[----:B------:R-:W-:-:S07]  /*9060*/  MOV R0, UR5 ;  /* 0x0000000500007c02 */ /* 0x000fce0008000f00 */
.L_x_134:
[----:B-1----:R1:W2:Y:S02]  /*9070*/  SYNCS.PHASECHK.TRANS64.TRYWAIT P0, [R0+URZ], R3 ;  /* 0x00000003000075a7 */ /* 0x0022a400080011ff */
[----:B--2---:R-:W-:Y:S05]  /*9080*/  @!P0 NANOSLEEP.SYNCS 0x989680 ;  /* 0x009896800000895d */ /* 0x004fea0003900000 */
[----:B------:R-:W2:Y:S02]  /*9090*/  @!P0 SYNCS.PHASECHK.TRANS64 P0, [R0+URZ], R3 ;  /* 0x00000003000085a7 */ /* 0x000ea400080010ff */
[----:B--2---:R-:W-:Y:S05]  /*90a0*/  @!P0 BRA `(.L_x_134) ;  /* 0xfffffffc00f08947 */ /* 0x004fea000383ffff */
[----:B------:R-:W-:Y:S05]  /*90b0*/  BRA `(.L_x_135) ;  /* 0xffffff9800747947 */ /* 0x000fea000383ffff */
.L_x_49:
[----:B------:R-:W-:-:S07]  /*90c0*/  MOV R0, UR5 ;  /* 0x0000000500007c02 */ /* 0x000fce0008000f00 */
.L_x_136:
[----:B-1----:R1:W2:Y:S02]  /*90d0*/  SYNCS.PHASECHK.TRANS64.TRYWAIT P0, [R0+URZ], R3 ;  /* 0x00000003000075a7 */ /* 0x0022a400080011ff */
[----:B--2---:R-:W-:Y:S05]  /*90e0*/  @!P0 NANOSLEEP.SYNCS 0x989680 ;  /* 0x009896800000895d */ /* 0x004fea0003900000 */
[----:B------:R-:W2:Y:S02]  /*90f0*/  @!P0 SYNCS.PHASECHK.TRANS64 P0, [R0+URZ], R3 ;  /* 0x00000003000085a7 */ /* 0x000ea400080010ff */
[----:B--2---:R-:W-:Y:S05]  /*9100*/  @!P0 BRA `(.L_x_136) ;  /* 0xfffffffc00f08947 */ /* 0x004fea000383ffff */
[----:B------:R-:W-:Y:S05]  /*9110*/  BRA `(.L_x_137) ;  /* 0xffffff9800807947 */ /* 0x000fea000383ffff */
.L_x_50:
[----:B------:R-:W-:-:S07]  /*9120*/  MOV R0, UR5 ;  /* 0x0000000500007c02 */ /* 0x000fce0008000f00 */
.L_x_138:
[----:B-1----:R1:W2:Y:S02]  /*9130*/  SYNCS.PHASECHK.TRANS64.TRYWAIT P0, [R0+URZ], R3 ;  /* 0x00000003000075a7 */ /* 0x0022a400080011ff */
[----:B--2---:R-:W-:Y:S05]  /*9140*/  @!P0 NANOSLEEP.SYNCS 0x989680 ;  /* 0x009896800000895d */ /* 0x004fea0003900000 */
[----:B------:R-:W2:Y:S02]  /*9150*/  @!P0 SYNCS.PHASECHK.TRANS64 P0, [R0+URZ], R3 ;  /* 0x00000003000085a7 */ /* 0x000ea400080010ff */
[----:B--2---:R-:W-:Y:S05]  /*9160*/  @!P0 BRA `(.L_x_138) ;  /* 0xfffffffc00f08947 */ /* 0x004fea000383ffff */
[----:B------:R-:W-:Y:S05]  /*9170*/  BRA `(.L_x_139) ;  /* 0xffffff98008c7947 */ /* 0x000fea000383ffff */
.L_x_51:
[----:B------:R-:W-:-:S07]  /*9180*/  MOV R0, UR5 ;  /* 0x0000000500007c02 */ /* 0x000fce0008000f00 */
.L_x_140:
[----:B-1----:R1:W2:Y:S02]  /*9190*/  SYNCS.PHASECHK.TRANS64.TRYWAIT P0, [R0+URZ], R3 ;  /* 0x00000003000075a7 */ /* 0x0022a400080011ff */
[----:B--2---:R-:W-:Y:S05]  /*91a0*/  @!P0 NANOSLEEP.SYNCS 0x989680 ;  /* 0x009896800000895d */ /* 0x004fea0003900000 */
[----:B------:R-:W2:Y:S02]  /*91b0*/  @!P0 SYNCS.PHASECHK.TRANS64 P0, [R0+URZ], R3 ;  /* 0x00000003000085a7 */ /* 0x000ea400080010ff */
[----:B--2---:R-:W-:Y:S05]  /*91c0*/  @!P0 BRA `(.L_x_140) ;  /* 0xfffffffc00f08947 */ /* 0x004fea000383ffff */
[----:B------:R-:W-:Y:S05]  /*91d0*/  BRA `(.L_x_141) ;  /* 0xffffff9800987947 */ /* 0x000fea000383ffff */
.L_x_52:
[----:B------:R-:W-:-:S07]  /*91e0*/  MOV R0, UR5 ;  /* 0x0000000500007c02 */ /* 0x000fce0008000f00 */
.L_x_142:
[----:B-1----:R1:W2:Y:S02]  /*91f0*/  SYNCS.PHASECHK.TRANS64.TRYWAIT P0, [R0+URZ], R3 ;  /* 0x00000003000075a7 */ /* 0x0022a400080011ff */
[----:B--2---:R-:W-:Y:S05]  /*9200*/  @!P0 NANOSLEEP.SYNCS 0x989680 ;  /* 0x009896800000895d */ /* 0x004fea0003900000 */
[----:B------:R-:W2:Y:S02]  /*9210*/  @!P0 SYNCS.PHASECHK.TRANS64 P0, [R0+URZ], R3 ;  /* 0x00000003000085a7 */ /* 0x000ea400080010ff */
[----:B--2---:R-:W-:Y:S05]  /*9220*/  @!P0 BRA `(.L_x_142) ;  /* 0xfffffffc00f08947 */ /* 0x004fea000383ffff */
[----:B------:R-:W-:Y:S05]  /*9230*/  BRA `(.L_x_143) ;  /* 0xffffff9800a47947 */ /* 0x000fea000383ffff */
.L_x_53:
[----:B------:R-:W-:-:S07]  /*9240*/  MOV R0, UR5 ;  /* 0x0000000500007c02 */ /* 0x000fce0008000f00 */
.L_x_144:
[----:B-1----:R1:W2:Y:S02]  /*9250*/  SYNCS.PHASECHK.TRANS64.TRYWAIT P0, [R0+URZ], R3 ;  /* 0x00000003000075a7 */ /* 0x0022a400080011ff */
[----:B--2---:R-:W-:Y:S05]  /*9260*/  @!P0 NANOSLEEP.SYNCS 0x989680 ;  /* 0x009896800000895d */ /* 0x004fea0003900000 */
[----:B------:R-:W2:Y:S02]  /*9270*/  @!P0 SYNCS.PHASECHK.TRANS64 P0, [R0+URZ], R3 ;  /* 0x00000003000085a7 */ /* 0x000ea400080010ff */
[----:B--2---:R-:W-:Y:S05]  /*9280*/  @!P0 BRA `(.L_x_144) ;  /* 0xfffffffc00f08947 */ /* 0x004fea000383ffff */
[----:B------:R-:W-:Y:S05]  /*9290*/  BRA `(.L_x_145) ;  /* 0xffffff9800b07947 */ /* 0x000fea000383ffff */
.L_x_54:
[----:B------:R-:W-:-:S07]  /*92a0*/  MOV R0, UR5 ;  /* 0x0000000500007c02 */ /* 0x000fce0008000f00 */
.L_x_146:
[----:B-1----:R1:W2:Y:S02]  /*92b0*/  SYNCS.PHASECHK.TRANS64.TRYWAIT P0, [R0+URZ], R3 ;  /* 0x00000003000075a7 */ /* 0x0022a400080011ff */
[----:B--2---:R-:W-:Y:S05]  /*92c0*/  @!P0 NANOSLEEP.SYNCS 0x989680 ;  /* 0x009896800000895d */ /* 0x004fea0003900000 */
[----:B------:R-:W2:Y:S02]  /*92d0*/  @!P0 SYNCS.PHASECHK.TRANS64 P0, [R0+URZ], R3 ;  /* 0x00000003000085a7 */ /* 0x000ea400080010ff */
[----:B--2---:R-:W-:Y:S05]  /*92e0*/  @!P0 BRA `(.L_x_146) ;  /* 0xfffffffc00f08947 */ /* 0x004fea000383ffff */
[----:B------:R-:W-:Y:S05]  /*92f0*/  BRA `(.L_x_147) ;  /* 0xffffff9800bc7947 */ /* 0x000fea000383ffff */
.L_x_57:
[----:B-1----:R1:W2:Y:S02]  /*9300*/  SYNCS.PHASECHK.TRANS64.TRYWAIT P0, [R2+URZ+0x150], R5 ;  /* 0x00015005020075a7 */ /* 0x0022a400080011ff */
[----:B--2---:R-:W-:Y:S05]  /*9310*/  @!P0 NANOSLEEP.SYNCS 0x989680 ;  /* 0x009896800000895d */ /* 0x004fea0003900000 */
[----:B------:R-:W2:Y:S02]  /*9320*/  @!P0 SYNCS.PHASECHK.TRANS64 P0, [R2+URZ+0x150], R5 ;  /* 0x00015005020085a7 */ /* 0x000ea400080010ff */
[----:B--2---:R-:W-:Y:S05]  /*9330*/  @!P0 BRA `(.L_x_57) ;  /* 0xfffffffc00f08947 */ /* 0x004fea000383ffff */
[----:B------:R-:W-:Y:S05]  /*9340*/  BRA `(.L_x_148) ;  /* 0xffffff9c00187947 */ /* 0x000fea000383ffff */
.L_x_58:
[----:B------:R-:W-:-:S07]  /*9350*/  MOV R2, UR4 ;  /* 0x0000000400027c02 */ /* 0x000fce0008000f00 */
.L_x_149:
[----:B-1----:R1:W2:Y:S02]  /*9360*/  SYNCS.PHASECHK.TRANS64.TRYWAIT P0, [R2+URZ+0x100], R5 ;  /* 0x00010005020075a7 */ /* 0x0022a400080011ff */
[----:B--2---:R-:W-:Y:S05]  /*9370*/  @!P0 NANOSLEEP.SYNCS 0x989680 ;  /* 0x009896800000895d */ /* 0x004fea0003900000 */
[----:B------:R-:W2:Y:S02]  /*9380*/  @!P0 SYNCS.PHASECHK.TRANS64 P0, [R2+URZ+0x100], R5 ;  /* 0x00010005020085a7 */ /* 0x000ea400080010ff */
[----:B--2---:R-:W-:Y:S05]  /*9390*/  @!P0 BRA `(.L_x_149) ;  /* 0xfffffffc00f08947 */ /* 0x004fea000383ffff */
[----:B------:R-:W-:Y:S05]  /*93a0*/  BRA `(.L_x_150) ;  /* 0xffffff9c00287947 */ /* 0x000fea000383ffff */
.L_x_59:
[----:B-1----:R1:W2:Y:S02]  /*93b0*/  SYNCS.PHASECHK.TRANS64.TRYWAIT P1, [R2+URZ+0xf0], R5 ;  /* 0x0000f005020075a7 */ /* 0x0022a400080211ff */
[----:B--2---:R-:W-:Y:S05]  /*93c0*/  @!P1 NANOSLEEP.SYNCS 0x989680 ;  /* 0x009896800000995d */ /* 0x004fea0003900000 */
[----:B------:R-:W2:Y:S02]  /*93d0*/  @!P1 SYNCS.PHASECHK.TRANS64 P1, [R2+URZ+0xf0], R5 ;  /* 0x0000f005020095a7 */ /* 0x000ea400080210ff */
[----:B--2---:R-:W-:Y:S05]  /*93e0*/  @!P1 BRA `(.L_x_59) ;  /* 0xfffffffc00f09947 */ /* 0x004fea000383ffff */
[----:B------:R-:W-:Y:S05]  /*93f0*/  BRA `(.L_x_151) ;  /* 0xffffff9c00587947 */ /* 0x000fea000383ffff */
.L_x_62:
[----:B------:R-:W-:-:S07]  /*9400*/  MOV R0, UR4 ;  /* 0x0000000400007c02 */ /* 0x000fce0008000f00 */
.L_x_152:
[----:B-1----:R1:W2:Y:S02]  /*9410*/  SYNCS.PHASECHK.TRANS64.TRYWAIT P0, [R0+URZ+0x100], R3 ;  /* 0x00010003000075a7 */ /* 0x0022a400080011ff */
[----:B--2---:R-:W-:Y:S05]  /*9420*/  @!P0 NANOSLEEP.SYNCS 0x989680 ;  /* 0x009896800000895d */ /* 0x004fea0003900000 */
[----:B------:R-:W2:Y:S02]  /*9430*/  @!P0 SYNCS.PHASECHK.TRANS64 P0, [R0+URZ+0x100], R3 ;  /* 0x00010003000085a7 */ /* 0x000ea400080010ff */
[----:B--2---:R-:W-:Y:S05]  /*9440*/  @!P0 BRA `(.L_x_152) ;  /* 0xfffffffc00f08947 */ /* 0x004fea000383ffff */
[----:B------:R-:W-:Y:S05]  /*9450*/  BRA `(.L_x_61) ;  /* 0xffffff9c00ac7947 */ /* 0x000fea000383ffff */
.L_x_69:
[----:B-1----:R1:W2:Y:S02]  /*9460*/  SYNCS.PHASECHK.TRANS64.TRYWAIT P1, [R0+URZ+0xf0], R5 ;  /* 0x0000f005000075a7 */ /* 0x0022a400080211ff */
[----:B--2---:R-:W-:Y:S05]  /*9470*/  @!P1 NANOSLEEP.SYNCS 0x989680 ;  /* 0x009896800000995d */ /* 0x004fea0003900000 */
[----:B------:R-:W2:Y:S02]  /*9480*/  @!P1 SYNCS.PHASECHK.TRANS64 P1, [R0+URZ+0xf0], R5 ;  /* 0x0000f005000095a7 */ /* 0x000ea400080210ff */
[----:B--2---:R-:W-:Y:S05]  /*9490*/  @!P1 BRA `(.L_x_69) ;  /* 0xfffffffc00f09947 */ /* 0x004fea000383ffff */
[----:B------:R-:W-:Y:S05]  /*94a0*/  BRA `(.L_x_153) ;  /* 0xffffffa400107947 */ /* 0x000fea000383ffff */
.L_x_70:
[----:B------:R-:W-:-:S07]  /*94b0*/  MOV R3, UR22 ;  /* 0x0000001600037c02 */ /* 0x000fce0008000f00 */
.L_x_154:
[----:B-1----:R1:W2:Y:S02]  /*94c0*/  SYNCS.PHASECHK.TRANS64.TRYWAIT P0, [R3+URZ+0x130], R0 ;  /* 0x00013000030075a7 */ /* 0x0022a400080011ff */
[----:B--2---:R-:W-:Y:S05]  /*94d0*/  @!P0 NANOSLEEP.SYNCS 0x989680 ;  /* 0x009896800000895d */ /* 0x004fea0003900000 */
[----:B------:R-:W2:Y:S02]  /*94e0*/  @!P0 SYNCS.PHASECHK.TRANS64 P0, [R3+URZ+0x130], R0 ;  /* 0x00013000030085a7 */ /* 0x000ea400080010ff */
[----:B--2---:R-:W-:Y:S05]  /*94f0*/  @!P0 BRA `(.L_x_154) ;  /* 0xfffffffc00f08947 */ /* 0x004fea000383ffff */
[----:B------:R-:W-:Y:S05]  /*9500*/  BRA `(.L_x_155) ;  /* 0xffffffa400487947 */ /* 0x000fea000383ffff */
.L_x_73:
[----:B------:R-:W-:Y:S07]  /*9510*/  MOV R0, UR5 ;  /* 0x0000000500007c02 */ /* 0x000fee0008000f00 */
.L_x_156:
[----:B-1----:R1:W2:Y:S02]  /*9520*/  SYNCS.PHASECHK.TRANS64.TRYWAIT P0, [R0+URZ], R3 ;  /* 0x00000003000075a7 */ /* 0x0022a400080011ff */
[----:B--2---:R-:W-:Y:S05]  /*9530*/  @!P0 NANOSLEEP.SYNCS 0x989680 ;  /* 0x009896800000895d */ /* 0x004fea0003900000 */
[----:B------:R-:W2:Y:S02]  /*9540*/  @!P0 SYNCS.PHASECHK.TRANS64 P0, [R0+URZ], R3 ;  /* 0x00000003000085a7 */ /* 0x000ea400080010ff */
[----:B--2---:R-:W-:Y:S05]  /*9550*/  @!P0 BRA `(.L_x_156) ;  /* 0xfffffffc00f08947 */ /* 0x004fea000383ffff */
[----:B------:R-:W-:Y:S05]  /*9560*/  BRA `(.L_x_72) ;  /* 0xffffffa400647947 */ /* 0x000fea000383ffff */
.L_x_76:
[----:B------:R-:W-:-:S07]  /*9570*/  MOV R0, UR4 ;  /* 0x0000000400007c02 */ /* 0x000fce0008000f00 */
.L_x_157:
[----:B--2---:R2:W4:Y:S02]  /*9580*/  SYNCS.PHASECHK.TRANS64.TRYWAIT P0, [R0+URZ], R3 ;  /* 0x00000003000075a7 */ /* 0x00452400080011ff */
[----:B----4-:R-:W-:Y:S05]  /*9590*/  @!P0 NANOSLEEP.SYNCS 0x989680 ;  /* 0x009896800000895d */ /* 0x010fea0003900000 */
[----:B------:R-:W4:Y:S02]  /*95a0*/  @!P0 SYNCS.PHASECHK.TRANS64 P0, [R0+URZ], R3 ;  /* 0x00000003000085a7 */ /* 0x000f2400080010ff */
[----:B----4-:R-:W-:Y:S05]  /*95b0*/  @!P0 BRA `(.L_x_157) ;  /* 0xfffffffc00f08947 */ /* 0x010fea000383ffff */
[----:B------:R-:W-:Y:S05]  /*95c0*/  BRA `(.L_x_158) ;  /* 0xffffffa800187947 */ /* 0x000fea000383ffff */
.L_x_77:
[----:B------:R-:W-:-:S07]  /*95d0*/  MOV R0, UR5 ;  /* 0x0000000500007c02 */ /* 0x000fce0008000f00 */
.L_x_159:
[----:B-1----:R1:W2:Y:S02]  /*95e0*/  SYNCS.PHASECHK.TRANS64.TRYWAIT P0, [R0+URZ], R3 ;  /* 0x00000003000075a7 */ /* 0x0022a400080011ff */
[----:B--2---:R-:W-:Y:S05]  /*95f0*/  @!P0 NANOSLEEP.SYNCS 0x989680 ;  /* 0x009896800000895d */ /* 0x004fea0003900000 */
[----:B------:R-:W2:Y:S02]  /*9600*/  @!P0 SYNCS.PHASECHK.TRANS64 P0, [R0+URZ], R3 ;  /* 0x00000003000085a7 */ /* 0x000ea400080010ff */
[----:B--2---:R-:W-:Y:S05]  /*9610*/  @!P0 BRA `(.L_x_159) ;  /* 0xfffffffc00f08947 */ /* 0x004fea000383ffff */
[----:B------:R-:W-:Y:S05]  /*9620*/  BRA `(.L_x_160) ;  /* 0xffffffa800247947 */ /* 0x000fea000383ffff */
.L_x_78:
[----:B------:R-:W-:-:S07]  /*9630*/  MOV R0, UR5 ;  /* 0x0000000500007c02 */ /* 0x000fce0008000f00 */
.L_x_161:
[----:B-1----:R1:W2:Y:S02]  /*9640*/  SYNCS.PHASECHK.TRANS64.TRYWAIT P0, [R0+URZ], R3 ;  /* 0x00000003000075a7 */ /* 0x0022a400080011ff */
[----:B--2---:R-:W-:Y:S05]  /*9650*/  @!P0 NANOSLEEP.SYNCS 0x989680 ;  /* 0x009896800000895d */ /* 0x004fea0003900000 */
[----:B------:R-:W2:Y:S02]  /*9660*/  @!P0 SYNCS.PHASECHK.TRANS64 P0, [R0+URZ], R3 ;  /* 0x00000003000085a7 */ /* 0x000ea400080010ff */
[----:B--2---:R-:W-:Y:S05]  /*9670*/  @!P0 BRA `(.L_x_161) ;  /* 0xfffffffc00f08947 */ /* 0x004fea000383ffff */
[----:B------:R-:W-:Y:S05]  /*9680*/  BRA `(.L_x_162) ;  /* 0xffffffa800307947 */ /* 0x000fea000383ffff */
.L_x_79:
[----:B------:R-:W-:-:S07]  /*9690*/  MOV R0, UR4 ;  /* 0x0000000400007c02 */ /* 0x000fce0008000f00 */
.L_x_163:
[----:B-1----:R1:W2:Y:S02]  /*96a0*/  SYNCS.PHASECHK.TRANS64.TRYWAIT P0, [R0+URZ], R3 ;  /* 0x00000003000075a7 */ /* 0x0022a400080011ff */
[----:B--2---:R-:W-:Y:S05]  /*96b0*/  @!P0 NANOSLEEP.SYNCS 0x989680 ;  /* 0x009896800000895d */ /* 0x004fea0003900000 */
[----:B------:R-:W2:Y:S02]  /*96c0*/  @!P0 SYNCS.PHASECHK.TRANS64 P0, [R0+URZ], R3 ;  /* 0x00000003000085a7 */ /* 0x000ea400080010ff */
[----:B--2---:R-:W-:Y:S05]  /*96d0*/  @!P0 BRA `(.L_x_163) ;  /* 0xfffffffc00f08947 */ /* 0x004fea000383ffff */
[----:B------:R-:W-:Y:S05]  /*96e0*/  BRA `(.L_x_164) ;  /* 0xffffffa8003c7947 */ /* 0x000fea000383ffff */
.L_x_84:
[----:B--2---:R2:W3:Y:S02]  /*96f0*/  SYNCS.PHASECHK.TRANS64.TRYWAIT P0, [R12+URZ+0xf0], R9 ;  /* 0x0000f0090c0075a7 */ /* 0x0044e400080011ff */
[----:B---3--:R-:W-:Y:S05]  /*9700*/  @!P0 NANOSLEEP.SYNCS 0x989680 ;  /* 0x009896800000895d */ /* 0x008fea0003900000 */
[----:B------:R-:W3:Y:S02]  /*9710*/  @!P0 SYNCS.PHASECHK.TRANS64 P0, [R12+URZ+0xf0], R9 ;  /* 0x0000f0090c0085a7 */ /* 0x000ee400080010ff */
[----:B---3--:R-:W-:Y:S05]  /*9720*/  @!P0 BRA `(.L_x_84) ;  /* 0xfffffffc00f08947 */ /* 0x008fea000383ffff */
[----:B------:R-:W-:Y:S05]  /*9730*/  BRA `(.L_x_165) ;  /* 0xffffffac00547947 */ /* 0x000fea000383ffff */
.L_x_87:
[----:B------:R-:W-:Y:S07]  /*9740*/  MOV R0, UR21 ;  /* 0x0000001500007c02 */ /* 0x000fee0008000f00 */
.L_x_166:
[----:B--2---:R2:W3:Y:S02]  /*9750*/  SYNCS.PHASECHK.TRANS64.TRYWAIT P2, [R0+URZ+0xe8], R11 ;  /* 0x0000e80b000075a7 */ /* 0x0044e400080411ff */
[----:B---3--:R-:W-:Y:S05]  /*9760*/  @!P2 NANOSLEEP.SYNCS 0x989680 ;  /* 0x009896800000a95d */ /* 0x008fea0003900000 */
[----:B------:R-:W3:Y:S02]  /*9770*/  @!P2 SYNCS.PHASECHK.TRANS64 P2, [R0+URZ+0xe8], R11 ;  /* 0x0000e80b0000a5a7 */ /* 0x000ee400080410ff */
[----:B---3--:R-:W-:Y:S05]  /*9780*/  @!P2 BRA `(.L_x_166) ;  /* 0xfffffffc00f0a947 */ /* 0x008fea000383ffff */
[----:B------:R-:W-:Y:S05]  /*9790*/  BRA `(.L_x_86) ;  /* 0xffffffb000bc7947 */ /* 0x000fea000383ffff */
.L_x_90:
[----:B--2---:R-:W-:Y:S07]  /*97a0*/  MOV R0, UR21 ;  /* 0x0000001500007c02 */ /* 0x004fee0008000f00 */
.L_x_167:
[----:B--2---:R2:W3:Y:S02]  /*97b0*/  SYNCS.PHASECHK.TRANS64.TRYWAIT P0, [R0+URZ+0xd0], R9 ;  /* 0x0000d009000075a7 */ /* 0x0044e400080011ff */
[----:B---3--:R-:W-:Y:S05]  /*97c0*/  @!P0 NANOSLEEP.SYNCS 0x989680 ;  /* 0x009896800000895d */ /* 0x008fea0003900000 */
[----:B------:R-:W3:Y:S02]  /*97d0*/  @!P0 SYNCS.PHASECHK.TRANS64 P0, [R0+URZ+0xd0], R9 ;  /* 0x0000d009000085a7 */ /* 0x000ee400080010ff */
[----:B---3--:R-:W-:Y:S05]  /*97e0*/  @!P0 BRA `(.L_x_167) ;  /* 0xfffffffc00f08947 */ /* 0x008fea000383ffff */
[----:B------:R-:W-:Y:S05]  /*97f0*/  BRA `(.L_x_168) ;  /* 0xffffffb400187947 */ /* 0x000fea000383ffff */
.L_x_91:
[----:B------:R-:W-:Y:S07]  /*9800*/  MOV R0, UR21 ;  /* 0x0000001500007c02 */ /* 0x000fee0008000f00 */
.L_x_169:
[----:B--2---:R2:W3:Y:S02]  /*9810*/  SYNCS.PHASECHK.TRANS64.TRYWAIT P0, [R0+URZ+0xd8], R9 ;  /* 0x0000d809000075a7 */ /* 0x0044e400080011ff */
[----:B---3--:R-:W-:Y:S05]  /*9820*/  @!P0 NANOSLEEP.SYNCS 0x989680 ;  /* 0x009896800000895d */ /* 0x008fea0003900000 */
[----:B------:R-:W3:Y:S02]  /*9830*/  @!P0 SYNCS.PHASECHK.TRANS64 P0, [R0+URZ+0xd8], R9 ;  /* 0x0000d809000085a7 */ /* 0x000ee400080010ff */
[----:B---3--:R-:W-:Y:S05]  /*9840*/  @!P0 BRA `(.L_x_169) ;  /* 0xfffffffc00f08947 */ /* 0x008fea000383ffff */
[----:B------:R-:W-:Y:S05]  /*9850*/  BRA `(.L_x_170) ;  /* 0xffffffb400547947 */ /* 0x000fea000383ffff */
.L_x_93:
[----:B------:R-:W-:-:S07]  /*9860*/  MOV R0, UR21 ;  /* 0x0000001500007c02 */ /* 0x000fce0008000f00 */
.L_x_171:
[----:B---3--:R3:W4:Y:S02]  /*9870*/  SYNCS.PHASECHK.TRANS64.TRYWAIT P0, [R0+URZ+0xd0], R3 ;  /* 0x0000d003000075a7 */ /* 0x00872400080011ff */
[----:B----4-:R-:W-:Y:S05]  /*9880*/  @!P0 NANOSLEEP.SYNCS 0x989680 ;  /* 0x009896800000895d */ /* 0x010fea0003900000 */
[----:B------:R-:W4:Y:S02]  /*9890*/  @!P0 SYNCS.PHASECHK.TRANS64 P0, [R0+URZ+0xd0], R3 ;  /* 0x0000d003000085a7 */ /* 0x000f2400080010ff */
[----:B----4-:R-:W-:Y:S05]  /*98a0*/  @!P0 BRA `(.L_x_171) ;  /* 0xfffffffc00f08947 */ /* 0x010fea000383ffff */
[----:B------:R-:W-:Y:S05]  /*98b0*/  BRA `(.L_x_172) ;  /* 0xffffffb400c87947 */ /* 0x000fea000383ffff */
.L_x_95:
[----:B-1----:R1:W2:Y:S02]  /*98c0*/  SYNCS.PHASECHK.TRANS64.TRYWAIT P0, [R3+URZ+0xf0], R0 ;  /* 0x0000f000030075a7 */ /* 0x0022a400080011ff */
[----:B--2---:R-:W-:Y:S05]  /*98d0*/  @!P0 NANOSLEEP.SYNCS 0x989680 ;  /* 0x009896800000895d */ /* 0x004fea0003900000 */
[----:B------:R-:W2:Y:S02]  /*98e0*/  @!P0 SYNCS.PHASECHK.TRANS64 P0, [R3+URZ+0xf0], R0 ;  /* 0x0000f000030085a7 */ /* 0x000ea400080010ff */
[----:B--2---:R-:W-:Y:S05]  /*98f0*/  @!P0 BRA `(.L_x_95) ;  /* 0xfffffffc00f08947 */ /* 0x004fea000383ffff */
[----:B------:R-:W-:Y:S05]  /*9900*/  BRA `(.L_x_173) ;  /* 0xffffffb800887947 */ /* 0x000fea000383ffff */
.L_x_106:
[----:B-1----:R1:W2:Y:S02]  /*9910*/  SYNCS.PHASECHK.TRANS64.TRYWAIT P1, [R3+URZ+0xc0], R0 ;  /* 0x0000c000030075a7 */ /* 0x0022a400080211ff */
[----:B--2---:R-:W-:Y:S05]  /*9920*/  @!P1 NANOSLEEP.SYNCS 0x989680 ;  /* 0x009896800000995d */ /* 0x004fea0003900000 */
[----:B------:R-:W2:Y:S02]  /*9930*/  @!P1 SYNCS.PHASECHK.TRANS64 P1, [R3+URZ+0xc0], R0 ;  /* 0x0000c000030095a7 */ /* 0x000ea400080210ff */
[----:B--2---:R-:W-:Y:S05]  /*9940*/  @!P1 BRA `(.L_x_106) ;  /* 0xfffffffc00f09947 */ /* 0x004fea000383ffff */
[----:B------:R-:W-:Y:S05]  /*9950*/  BRA `(.L_x_105) ;  /* 0xffffffc800047947 */ /* 0x000fea000383ffff */
.L_x_108:
[----:B--2---:R2:W4:Y:S02]  /*9960*/  SYNCS.PHASECHK.TRANS64.TRYWAIT P0, [R186+URZ+0x110], R5 ;  /* 0x00011005ba0075a7 */ /* 0x00452400080011ff */
[----:B----4-:R-:W-:Y:S05]  /*9970*/  @!P0 NANOSLEEP.SYNCS 0x989680 ;  /* 0x009896800000895d */ /* 0x010fea0003900000 */
[----:B------:R-:W4:Y:S02]  /*9980*/  @!P0 SYNCS.PHASECHK.TRANS64 P0, [R186+URZ+0x110], R5 ;  /* 0x00011005ba0085a7 */ /* 0x000f2400080010ff */
[----:B----4-:R-:W-:Y:S05]  /*9990*/  @!P0 BRA `(.L_x_108) ;  /* 0xfffffffc00f08947 */ /* 0x010fea000383ffff */
[----:B------:R-:W-:Y:S05]  /*99a0*/  BRA `(.L_x_107) ;  /* 0xffffffc800607947 */ /* 0x000fea000383ffff */
.L_x_117:
[----:B--2---:R2:W3:Y:S02]  /*99b0*/  SYNCS.PHASECHK.TRANS64.TRYWAIT P0, [R193+URZ+0xc0], R0 ;  /* 0x0000c000c10075a7 */ /* 0x0044e400080011ff */
[----:B---3--:R-:W-:Y:S05]  /*99c0*/  @!P0 NANOSLEEP.SYNCS 0x989680 ;  /* 0x009896800000895d */ /* 0x008fea0003900000 */
[----:B------:R-:W3:Y:S02]  /*99d0*/  @!P0 SYNCS.PHASECHK.TRANS64 P0, [R193+URZ+0xc0], R0 ;  /* 0x0000c000c10085a7 */ /* 0x000ee400080010ff */
[----:B---3--:R-:W-:Y:S05]  /*99e0*/  @!P0 BRA `(.L_x_117) ;  /* 0xfffffffc00f08947 */ /* 0x008fea000383ffff */
[----:B------:R-:W-:Y:S05]  /*99f0*/  BRA `(.L_x_116) ;  /* 0xffffffdc006c7947 */ /* 0x000fea000383ffff */
        .weak           $__internal_0_$__cuda_sm10x_tcgen05_guardrail_trap_col_being_dealloced_not_returned_by_alloc
        .type           $__internal_0_$__cuda_sm10x_tcgen05_guardrail_trap_col_being_dealloced_not_returned_by_alloc,@function
        .size           $__internal_0_$__cuda_sm10x_tcgen05_guardrail_trap_col_being_dealloced_not_returned_by_alloc,($__internal_1_$__cuda_sm10x_tcgen05_guardrail_trap_phase_invalid_during_alloc - $__internal_0_$__cuda_sm10x_tcgen05_guardrail_trap_col_being_dealloced_not_returned_by_alloc)
$__internal_0_$__cuda_sm10x_tcgen05_guardrail_trap_col_being_dealloced_not_returned_by_alloc:
[----:B------:R-:W-:Y:S05]  /*9a00*/  BPT.TRAP 0x1 ;  /* 0x000000040000795c */ /* 0x000fea0000300000 */
[----:B------:R-:W-:-:S04]  /*9a10*/  HFMA2 R3, -RZ, RZ, 0, 0 ;  /* 0x00000000ff037431 */ /* 0x000fc800000001ff */
[----:B------:R-:W-:Y:S05]  /*9a20*/  RET.REL.NODEC R2 `(_ZN7cutlass13device_kernelINS_4gemm6kernel13GemmUniversalIN4cute5tupleIJiiiiEEENS1_10collective13CollectiveMmaINS1_35MainloopSm100TmaUmmaWarpSpecializedILi12ELi2ELi4ENS5_IJNS4_1CILi1EEENSA_ILi2EEESB_EEEEENS5_IJNSA_ILi128EEESF_NSA_ILi64EEEEEENS_12float_e5m2_tENS5_IJlSB_lEEESI_SJ_NS4_8TiledMMAINS4_8MMA_AtomIJNS4_10MMA_TraitsINS4_19SM100_MMA_F8F6F4_SSEJSI_SI_fSF_SF_NS4_17integral_constantINS4_4UMMA5MajorELSQ_0EEESR_NSO_INSP_7ScaleInELSS_0EEEST_EEEEEENS4_6LayoutINS5_IJSB_SB_SB_EEENS5_IJNSA_ILi0EEESY_SY_EEEEENS5_IJNS4_10UnderscoreES11_S11_EEEEENS4_23SM90_TMA_LOAD_MULTICASTENS4_14ComposedLayoutINS4_7SwizzleILi2ELi4ELi3EEENS4_18smem_ptr_flag_bitsILi8EEENSW_INS5_IJNSA_ILi8EEESG_EEENS5_IJSG_SB_EEEEEEEvNS4_8identityENS4_13SM90_TMA_LOADES1E_vS1F_EENS_8epilogue10collective18CollectiveEpilogueINS1I_23Sm100TmaWarpSpecializedILi2ELi2ELi64ELb0ELb0EEEJSH_NS5_IJNSW_ISF_SB_EENSW_ISG_SB_EEEEESI_SJ_SI_SJ_NS1I_6fusion15FusionCallbacksIS1M_NS1Q_17LinearCombinationISI_fSI_fLNS_15FloatRoundStyleE2EEESH_S1P_JEEENS4_5SM1004TMEM4LOAD26SM100_TMEM_LOAD_32dp32b64xES1G_S1E_NS4_39AutoVectorizingCopyWithAssumedAlignmentILi128EEENS4_14SM90_TMA_STOREES1E_S21_S21_EEEvvEEEEvNT_6ParamsE) ;  /* 0xffffff6402747950 */ /* 0x000fea0003c3ffff */
        .weak           $__internal_1_$__cuda_sm10x_tcgen05_guardrail_trap_phase_invalid_during_alloc
        .type           $__internal_1_$__cuda_sm10x_tcgen05_guardrail_trap_phase_invalid_during_alloc,@function
        .size           $__internal_1_$__cuda_sm10x_tcgen05_guardrail_trap_phase_invalid_during_alloc,($__internal_2_$__cuda_sm10x_tcgen05_guardrail_trap_unallocated_columns_being_dealloced - $__internal_1_$__cuda_sm10x_tcgen05_guardrail_trap_phase_invalid_during_alloc)
$__internal_1_$__cuda_sm10x_tcgen05_guardrail_trap_phase_invalid_during_alloc:
[----:B------:R-:W-:Y:S05]  /*9a30*/  BPT.TRAP 0x1 ;  /* 0x000000040000795c */ /* 0x000fea0000300000 */
[----:B------:R-:W-:-:S04]  /*9a40*/  MOV R5, 0x0 ;  /* 0x0000000000057802 */ /* 0x000fc80000000f00 */
[----:B------:R-:W-:Y:S05]  /*9a50*/  RET.REL.NODEC R4 `(_ZN7cutlass13device_kernelINS_4gemm6kernel13GemmUniversalIN4cute5tupleIJiiiiEEENS1_10collective13CollectiveMmaINS1_35MainloopSm100TmaUmmaWarpSpecializedILi12ELi2ELi4ENS5_IJNS4_1CILi1EEENSA_ILi2EEESB_EEEEENS5_IJNSA_ILi128EEESF_NSA_ILi64EEEEEENS_12float_e5m2_tENS5_IJlSB_lEEESI_SJ_NS4_8TiledMMAINS4_8MMA_AtomIJNS4_10MMA_TraitsINS4_19SM100_MMA_F8F6F4_SSEJSI_SI_fSF_SF_NS4_17integral_constantINS4_4UMMA5MajorELSQ_0EEESR_NSO_INSP_7ScaleInELSS_0EEEST_EEEEEENS4_6LayoutINS5_IJSB_SB_SB_EEENS5_IJNSA_ILi0EEESY_SY_EEEEENS5_IJNS4_10UnderscoreES11_S11_EEEEENS4_23SM90_TMA_LOAD_MULTICASTENS4_14ComposedLayoutINS4_7SwizzleILi2ELi4ELi3EEENS4_18smem_ptr_flag_bitsILi8EEENSW_INS5_IJNSA_ILi8EEESG_EEENS5_IJSG_SB_EEEEEEEvNS4_8identityENS4_13SM90_TMA_LOADES1E_vS1F_EENS_8epilogue10collective18CollectiveEpilogueINS1I_23Sm100TmaWarpSpecializedILi2ELi2ELi64ELb0ELb0EEEJSH_NS5_IJNSW_ISF_SB_EENSW_ISG_SB_EEEEESI_SJ_SI_SJ_NS1I_6fusion15FusionCallbacksIS1M_NS1Q_17LinearCombinationISI_fSI_fLNS_15FloatRoundStyleE2EEESH_S1P_JEEENS4_5SM1004TMEM4LOAD26SM100_TMEM_LOAD_32dp32b64xES1G_S1E_NS4_39AutoVectorizingCopyWithAssumedAlignmentILi128EEENS4_14SM90_TMA_STOREES1E_S21_S21_EEEvvEEEEvNT_6ParamsE) ;  /* 0xffffff6404687950 */ /* 0x000fea0003c3ffff */
        .weak           $__internal_2_$__cuda_sm10x_tcgen05_guardrail_trap_unallocated_columns_being_dealloced
        .type           $__internal_2_$__cuda_sm10x_tcgen05_guardrail_trap_unallocated_columns_being_dealloced,@function
        .size           $__internal_2_$__cuda_sm10x_tcgen05_guardrail_trap_unallocated_columns_being_dealloced,(.L_x_175 - $__internal_2_$__cuda_sm10x_tcgen05_guardrail_trap_unallocated_columns_being_dealloced)
$__internal_2_$__cuda_sm10x_tcgen05_guardrail_trap_unallocated_columns_being_dealloced:
[----:B------:R-:W-:Y:S05]  /*9a60*/  BPT.TRAP 0x1 ;  /* 0x000000040000795c */ /* 0x000fea0000300000 */
[----:B------:R-:W-:-:S04]  /*9a70*/  HFMA2 R3, -RZ, RZ, 0, 0 ;  /* 0x00000000ff037431 */ /* 0x000fc800000001ff */
[----:B------:R-:W-:Y:S05]  /*9a80*/  RET.REL.NODEC R2 `(_ZN7cutlass13device_kernelINS_4gemm6kernel13GemmUniversalIN4cute5tupleIJiiiiEEENS1_10collective13CollectiveMmaINS1_35MainloopSm100TmaUmmaWarpSpecializedILi12ELi2ELi4ENS5_IJNS4_1CILi1EEENSA_ILi2EEESB_EEEEENS5_IJNSA_ILi128EEESF_NSA_ILi64EEEEEENS_12float_e5m2_tENS5_IJlSB_lEEESI_SJ_NS4_8TiledMMAINS4_8MMA_AtomIJNS4_10MMA_TraitsINS4_19SM100_MMA_F8F6F4_SSEJSI_SI_fSF_SF_NS4_17integral_constantINS4_4UMMA5MajorELSQ_0EEESR_NSO_INSP_7ScaleInELSS_0EEEST_EEEEEENS4_6LayoutINS5_IJSB_SB_SB_EEENS5_IJNSA_ILi0EEESY_SY_EEEEENS5_IJNS4_10UnderscoreES11_S11_EEEEENS4_23SM90_TMA_LOAD_MULTICASTENS4_14ComposedLayoutINS4_7SwizzleILi2ELi4ELi3EEENS4_18smem_ptr_flag_bitsILi8EEENSW_INS5_IJNSA_ILi8EEESG_EEENS5_IJSG_SB_EEEEEEEvNS4_8identityENS4_13SM90_TMA_LOADES1E_vS1F_EENS_8epilogue10collective18CollectiveEpilogueINS1I_23Sm100TmaWarpSpecializedILi2ELi2ELi64ELb0ELb0EEEJSH_NS5_IJNSW_ISF_SB_EENSW_ISG_SB_EEEEESI_SJ_SI_SJ_NS1I_6fusion15FusionCallbacksIS1M_NS1Q_17LinearCombinationISI_fSI_fLNS_15FloatRoundStyleE2EEESH_S1P_JEEENS4_5SM1004TMEM4LOAD26SM100_TMEM_LOAD_32dp32b64xES1G_S1E_NS4_39AutoVectorizingCopyWithAssumedAlignmentILi128EEENS4_14SM90_TMA_STOREES1E_S21_S21_EEEvvEEEEvNT_6ParamsE) ;  /* 0xffffff64025c7950 */ /* 0x000fea0003c3ffff */
.L_x_174:
[----:B------:R-:W-:-:S00]  /*9a90*/  BRA `(.L_x_174) ;  /* 0xfffffffc00fc7947 */ /* 0x000fc0000383ffff */
[----:B------:R-:W-:-:S00]  /*9aa0*/  NOP ;  /* 0x0000000000007918 */ /* 0x000fc00000000000 */
        /* <DEDUP_REMOVED lines=13> */
.L_x_175:


//--------------------- .nv.global.init           --------------------------
	.section	.nv.global.init,"aw",@progbits
.nv.global.init:
	.type		$str$27,@object
	.size		$str$27,($str$28 - $str$27)
$str$27:
        /*0000*/ 	.byte	0x28, 0x61, 0x64, 0x64, 0x72, 0x65, 0x73, 0x73, 0x20, 0x26, 0x20, 0x6d, 0x61, 0x73, 0x6b, 0x29
        /*0010*/ 	.byte	0x20, 0x3d, 0x3d, 0x20, 0x30, 0x00
	.type		$str$28,@object
	.size		$str$28,($str$26 - $str$28)
$str$28:
        /*0016*/ 	.byte	0x2f, 0x74, 0x6d, 0x70, 0x2f, 0x63, 0x75, 0x74, 0x6c, 0x61, 0x73, 0x73, 0x5f, 0x73, 0x77, 0x65
        /*0026*/ 	.byte	0x65, 0x70, 0x5f, 0x73, 0x72, 0x63, 0x2f, 0x69, 0x6e, 0x63, 0x6c, 0x75, 0x64, 0x65, 0x2f, 0x63
        /*0036*/ 	.byte	0x75, 0x74, 0x65, 0x2f, 0x70, 0x6f, 0x69, 0x6e, 0x74, 0x65, 0x72, 0x5f, 0x66, 0x6c, 0x61, 0x67
        /*0046*/ 	.byte	0x67, 0x65, 0x64, 0x2e, 0x68, 0x70, 0x70, 0x00
	.type		$str$26,@object
	.size		$str$26,($str$25 - $str$26)
$str$26:
        /*004e*/ 	.byte	0x2f, 0x74, 0x6d, 0x70, 0x2f, 0x63, 0x75, 0x74, 0x6c, 0x61, 0x73, 0x73, 0x5f, 0x73, 0x77, 0x65
        /*005e*/ 	.byte	0x65, 0x70, 0x5f, 0x73, 0x72, 0x63, 0x2f, 0x69, 0x6e, 0x63, 0x6c, 0x75, 0x64, 0x65, 0x2f, 0x63
        /*006e*/ 	.byte	0x75, 0x74, 0x65, 0x2f, 0x61, 0x74, 0x6f, 0x6d, 0x2f, 0x63, 0x6f, 0x70, 0x79, 0x5f, 0x74, 0x72
        /*007e*/ 	.byte	0x61, 0x69, 0x74, 0x73, 0x5f, 0x73, 0x6d, 0x31, 0x30, 0x30, 0x2e, 0x68, 0x70, 0x70, 0x00
	.type		$str$25,@object
	.size		$str$25,(__unnamed_1 - $str$25)
$str$25:
        /*008d*/ 	.byte	0x28, 0x28, 0x75, 0x69, 0x6e, 0x74, 0x33, 0x32, 0x5f, 0x74, 0x28, 0x74, 0x68, 0x72, 0x65, 0x61
        /*009d*/ 	.byte	0x64, 0x49, 0x64, 0x78, 0x2e, 0x78, 0x29, 0x20, 0x2f, 0x20, 0x33, 0x32, 0x29, 0x20, 0x25, 0x20
        /*00ad*/ 	.byte	0x34, 0x29, 0x20, 0x3d, 0x3d, 0x20, 0x28, 0x28, 0x28, 0x74, 0x6d, 0x65, 0x6d, 0x5f, 0x61, 0x64
        /*00bd*/ 	.byte	0x64, 0x72, 0x20, 0x3e, 0x3e, 0x20, 0x31, 0x36, 0x29, 0x20, 0x2f, 0x20, 0x33, 0x32, 0x29, 0x20
        /*00cd*/ 	.byte	0x25, 0x20, 0x34, 0x29, 0x00
	.type		__unnamed_1,@object
	.size		__unnamed_1,(__unnamed_2 - __unnamed_1)
__unnamed_1:
        /*00d2*/ 	.byte	0x61, 0x75, 0x74, 0x6f, 0x20, 0x63, 0x75, 0x74, 0x65, 0x3a, 0x3a, 0x61, 0x73, 0x5f, 0x70, 0x6f
        /* <DEDUP_REMOVED lines=24> */
        /*0262*/ 	.byte	0x43, 0x3c, 0x38, 0x31, 0x39, 0x32, 0x3e, 0x3e, 0x3e, 0x3e, 0x5d, 0x00
	.type		__unnamed_2,@object
	.size		__unnamed_2,(.L_2 - __unnamed_2)
__unnamed_2:
        /* <DEDUP_REMOVED lines=42> */
        /*050e*/ 	.byte	0x3e, 0x3e, 0x3e, 0x3e, 0x5d, 0x00
.L_2:


//--------------------- .nv.shared._ZN7cutlass13device_kernelINS_4gemm6kernel13GemmUniversalIN4cute5tupleIJiiiiEEENS1_10collective13CollectiveMmaINS1_35MainloopSm100TmaUmmaWarpSpecializedILi12ELi2ELi4ENS5_IJNS4_1CILi1EEENSA_ILi2EEESB_EEEEENS5_IJNSA_ILi128EEESF_NSA_ILi64EEEEEENS_12float_e5m2_tENS5_IJlSB_lEEESI_SJ_NS4_8TiledMMAINS4_8MMA_AtomIJNS4_10MMA_TraitsINS4_19SM100_MMA_F8F6F4_SSEJSI_SI_fSF_SF_NS4_17integral_constantINS4_4UMMA5MajorELSQ_0EEESR_NSO_INSP_7ScaleInELSS_0EEEST_EEEEEENS4_6LayoutINS5_IJSB_SB_SB_EEENS5_IJNSA_ILi0EEESY_SY_EEEEENS5_IJNS4_10UnderscoreES11_S11_EEEEENS4_23SM90_TMA_LOAD_MULTICASTENS4_14ComposedLayoutINS4_7SwizzleILi2ELi4ELi3EEENS4_18smem_ptr_flag_bitsILi8EEENSW_INS5_IJNSA_ILi8EEESG_EEENS5_IJSG_SB_EEEEEEEvNS4_8identityENS4_13SM90_TMA_LOADES1E_vS1F_EENS_8epilogue10collective18CollectiveEpilogueINS1I_23Sm100TmaWarpSpecializedILi2ELi2ELi64ELb0ELb0EEEJSH_NS5_IJNSW_ISF_SB_EENSW_ISG_SB_EEEEESI_SJ_SI_SJ_NS1I_6fusion15FusionCallbacksIS1M_NS1Q_17LinearCombinationISI_fSI_fLNS_15FloatRoundStyleE2EEESH_S1P_JEEENS4_5SM1004TMEM4LOAD26SM100_TMEM_LOAD_32dp32b64xES1G_S1E_NS4_39AutoVectorizingCopyWithAssumedAlignmentILi128EEENS4_14SM90_TMA_STOREES1E_S21_S21_EEEvvEEEEvNT_6ParamsE --------------------------
	.section	.nv.shared._ZN7cutlass13device_kernelINS_4gemm6kernel13GemmUniversalIN4cute5tupleIJiiiiEEENS1_10collective13CollectiveMmaINS1_35MainloopSm100TmaUmmaWarpSpecializedILi12ELi2ELi4ENS5_IJNS4_1CILi1EEENSA_ILi2EEESB_EEEEENS5_IJNSA_ILi128EEESF_NSA_ILi64EEEEEENS_12float_e5m2_tENS5_IJlSB_lEEESI_SJ_NS4_8TiledMMAINS4_8MMA_AtomIJNS4_10MMA_TraitsINS4_19SM100_MMA_F8F6F4_SSEJSI_SI_fSF_SF_NS4_17integral_constantINS4_4UMMA5MajorELSQ_0EEESR_NSO_INSP_7ScaleInELSS_0EEEST_EEEEEENS4_6LayoutINS5_IJSB_SB_SB_EEENS5_IJNSA_ILi0EEESY_SY_EEEEENS5_IJNS4_10UnderscoreES11_S11_EEEEENS4_23SM90_TMA_LOAD_MULTICASTENS4_14ComposedLayoutINS4_7SwizzleILi2ELi4ELi3EEENS4_18smem_ptr_flag_bitsILi8EEENSW_INS5_IJNSA_ILi8EEESG_EEENS5_IJSG_SB_EEEEEEEvNS4_8identityENS4_13SM90_TMA_LOADES1E_vS1F_EENS_8epilogue10collective18CollectiveEpilogueINS1I_23Sm100TmaWarpSpecializedILi2ELi2ELi64ELb0ELb0EEEJSH_NS5_IJNSW_ISF_SB_EENSW_ISG_SB_EEEEESI_SJ_SI_SJ_NS1I_6fusion15FusionCallbacksIS1M_NS1Q_17LinearCombinationISI_fSI_fLNS_15FloatRoundStyleE2EEESH_S1P_JEEENS4_5SM1004TMEM4LOAD26SM100_TMEM_LOAD_32dp32b64xES1G_S1E_NS4_39AutoVectorizingCopyWithAssumedAlignmentILi128EEENS4_14SM90_TMA_STOREES1E_S21_S21_EEEvvEEEEvNT_6ParamsE,"aw",@nobits
	.sectionflags	@""
	.align	16
	.zero		1024


//--------------------- .nv.shared.reserved.0     --------------------------
	.section	.nv.shared.reserved.0,"aw",@nobits
	.weak		__nv_reservedSMEM_offset_0_alias
	.size		__nv_reservedSMEM_offset_0_alias, 0, 64
	.other		__nv_reservedSMEM_offset_0_alias,@"STO_CUDA_RESERVED_SHARED STV_DEFAULT"
__nv_reservedSMEM_offset_0_alias:
	.zero		0
.nv.shared.reserved.0:
	.zero		64
	.weak		__nv_reservedSMEM_tcgen05_partition
	.type		__nv_reservedSMEM_tcgen05_partition,@object
	.size		__nv_reservedSMEM_tcgen05_partition,(.L_0 - __nv_reservedSMEM_tcgen05_partition)
__nv_reservedSMEM_tcgen05_partition:
	.zero		32
.L_0:


//--------------------- .nv.global                --------------------------
	.section	.nv.global,"aw",@nobits
.nv.global:
	.type		_ZN39_INTERNAL_47fd358c_4_k_cu_d75d03f3_89154cute1_E,@object
	.size		_ZN39_INTERNAL_47fd358c_4_k_cu_d75d03f3_89154cute1_E,(_ZN39_INTERNAL_47fd358c_4_k_cu_d75d03f3_89154cuda3std3__45__cpo6cbeginE - _ZN39_INTERNAL_47fd358c_4_k_cu_d75d03f3_89154cute1_E)
_ZN39_INTERNAL_47fd358c_4_k_cu_d75d03f3_89154cute1_E:
	.zero		1
	.type		_ZN39_INTERNAL_47fd358c_4_k_cu_d75d03f3_89154cuda3std3__45__cpo6cbeginE,@object
	.size		_ZN39_INTERNAL_47fd358c_4_k_cu_d75d03f3_89154cuda3std3__45__cpo6cbeginE,(_ZN39_INTERNAL_47fd358c_4_k_cu_d75d03f3_89154cuda3std3__48in_placeE - _ZN39_INTERNAL_47fd358c_4_k_cu_d75d03f3_89154cuda3std3__45__cpo6cbeginE)
_ZN39_INTERNAL_47fd358c_4_k_cu_d75d03f3_89154cuda3std3__45__cpo6cbeginE:
	.zero		1
	.type		_ZN39_INTERNAL_47fd358c_4_k_cu_d75d03f3_89154cuda3std3__48in_placeE,@object
	.size		_ZN39_INTERNAL_47fd358c_4_k_cu_d75d03f3_89154cuda3std3__48in_placeE,(_ZN39_INTERNAL_47fd358c_4_k_cu_d75d03f3_89154cuda3std6ranges3__45__cpo9iter_moveE - _ZN39_INTERNAL_47fd358c_4_k_cu_d75d03f3_89154cuda3std3__48in_placeE)
_ZN39_INTERNAL_47fd358c_4_k_cu_d75d03f3_89154cuda3std3__48in_placeE:
	.zero		1
	.type		_ZN39_INTERNAL_47fd358c_4_k_cu_d75d03f3_89154cuda3std6ranges3__45__cpo9iter_moveE,@object
	.size		_ZN39_INTERNAL_47fd358c_4_k_cu_d75d03f3_89154cuda3std6ranges3__45__cpo9iter_moveE,(_ZN39_INTERNAL_47fd358c_4_k_cu_d75d03f3_89154cuda3std3__45__cpo5beginE - _ZN39_INTERNAL_47fd358c_4_k_cu_d75d03f3_89154cuda3std6ranges3__45__cpo9iter_moveE)
_ZN39_INTERNAL_47fd358c_4_k_cu_d75d03f3_89154cuda3std6ranges3__45__cpo9iter_moveE:
	.zero		1
	.type		_ZN39_INTERNAL_47fd358c_4_k_cu_d75d03f3_89154cuda3std3__45__cpo5beginE,@object
	.size		_ZN39_INTERNAL_47fd358c_4_k_cu_d75d03f3_89154cuda3std3__45__cpo5beginE,(_ZN39_INTERNAL_47fd358c_4_k_cu_d75d03f3_89154cuda3std3__441_GLOBAL__N__47fd358c_4_k_cu_d75d03f3_89156ignoreE - _ZN39_INTERNAL_47fd358c_4_k_cu_d75d03f3_89154cuda3std3__45__cpo5beginE)
_ZN39_INTERNAL_47fd358c_4_k_cu_d75d03f3_89154cuda3std3__45__cpo5beginE:
	.zero		1
	.type		_ZN39_INTERNAL_47fd358c_4_k_cu_d75d03f3_89154cuda3std3__441_GLOBAL__N__47fd358c_4_k_cu_d75d03f3_89156ignoreE,@object
	.size		_ZN39_INTERNAL_47fd358c_4_k_cu_d75d03f3_89154cuda3std3__441_GLOBAL__N__47fd358c_4_k_cu_d75d03f3_89156ignoreE,(_ZN39_INTERNAL_47fd358c_4_k_cu_d75d03f3_89154cute7productE - _ZN39_INTERNAL_47fd358c_4_k_cu_d75d03f3_89154cuda3std3__441_GLOBAL__N__47fd358c_4_k_cu_d75d03f3_89156ignoreE)
_ZN39_INTERNAL_47fd358c_4_k_cu_d75d03f3_89154cuda3std3__441_GLOBAL__N__47fd358c_4_k_cu_d75d03f3_89156ignoreE:
	.zero		1
	.type		_ZN39_INTERNAL_47fd358c_4_k_cu_d75d03f3_89154cute7productE,@object
	.size		_ZN39_INTERNAL_47fd358c_4_k_cu_d75d03f3_89154cute7productE,(_ZN39_INTERNAL_47fd358c_4_k_cu_d75d03f3_89154cuda3std3__45__cpo3endE - _ZN39_INTERNAL_47fd358c_4_k_cu_d75d03f3_89154cute7productE)
_ZN39_INTERNAL_47fd358c_4_k_cu_d75d03f3_89154cute7productE:
	.zero		1
	.type		_ZN39_INTERNAL_47fd358c_4_k_cu_d75d03f3_89154cuda3std3__45__cpo3endE,@object
	.size		_ZN39_INTERNAL_47fd358c_4_k_cu_d75d03f3_89154cuda3std3__45__cpo3endE,(_ZN39_INTERNAL_47fd358c_4_k_cu_d75d03f3_89154cuda3std3__419piecewise_constructE - _ZN39_INTERNAL_47fd358c_4_k_cu_d75d03f3_89154cuda3std3__45__cpo3endE)
_ZN39_INTERNAL_47fd358c_4_k_cu_d75d03f3_89154cuda3std3__45__cpo3endE:
	.zero		1
	.type		_ZN39_INTERNAL_47fd358c_4_k_cu_d75d03f3_89154cuda3std3__419piecewise_constructE,@object
	.size		_ZN39_INTERNAL_47fd358c_4_k_cu_d75d03f3_89154cuda3std3__419piecewise_constructE,(_ZN39_INTERNAL_47fd358c_4_k_cu_d75d03f3_89154cuda3std3__45__cpo4cendE - _ZN39_INTERNAL_47fd358c_4_k_cu_d75d03f3_89154cuda3std3__419piecewise_constructE)
_ZN39_INTERNAL_47fd358c_4_k_cu_d75d03f3_89154cuda3std3__419piecewise_constructE:
	.zero		1
	.type		_ZN39_INTERNAL_47fd358c_4_k_cu_d75d03f3_89154cuda3std3__45__cpo4cendE,@object
	.size		_ZN39_INTERNAL_47fd358c_4_k_cu_d75d03f3_89154cuda3std3__45__cpo4cendE,(_ZN39_INTERNAL_47fd358c_4_k_cu_d75d03f3_89154cuda3std6ranges3__45__cpo4swapE - _ZN39_INTERNAL_47fd358c_4_k_cu_d75d03f3_89154cuda3std3__45__cpo4cendE)
_ZN39_INTERNAL_47fd358c_4_k_cu_d75d03f3_89154cuda3std3__45__cpo4cendE:
	.zero		1
	.type		_ZN39_INTERNAL_47fd358c_4_k_cu_d75d03f3_89154cuda3std6ranges3__45__cpo4swapE,@object
	.size		_ZN39_INTERNAL_47fd358c_4_k_cu_d75d03f3_89154cuda3std6ranges3__45__cpo4swapE,(.L_10 - _ZN39_INTERNAL_47fd358c_4_k_cu_d75d03f3_89154cuda3std6ranges3__45__cpo4swapE)
_ZN39_INTERNAL_47fd358c_4_k_cu_d75d03f3_89154cuda3std6ranges3__45__cpo4swapE:
	.zero		1
.L_10:


//--------------------- .nv.constant0._ZN7cutlass13device_kernelINS_4gemm6kernel13GemmUniversalIN4cute5tupleIJiiiiEEENS1_10collective13CollectiveMmaINS1_35MainloopSm100TmaUmmaWarpSpecializedILi12ELi2ELi4ENS5_IJNS4_1CILi1EEENSA_ILi2EEESB_EEEEENS5_IJNSA_ILi128EEESF_NSA_ILi64EEEEEENS_12float_e5m2_tENS5_IJlSB_lEEESI_SJ_NS4_8TiledMMAINS4_8MMA_AtomIJNS4_10MMA_TraitsINS4_19SM100_MMA_F8F6F4_SSEJSI_SI_fSF_SF_NS4_17integral_constantINS4_4UMMA5MajorELSQ_0EEESR_NSO_INSP_7ScaleInELSS_0EEEST_EEEEEENS4_6LayoutINS5_IJSB_SB_SB_EEENS5_IJNSA_ILi0EEESY_SY_EEEEENS5_IJNS4_10UnderscoreES11_S11_EEEEENS4_23SM90_TMA_LOAD_MULTICASTENS4_14ComposedLayoutINS4_7SwizzleILi2ELi4ELi3EEENS4_18smem_ptr_flag_bitsILi8EEENSW_INS5_IJNSA_ILi8EEESG_EEENS5_IJSG_SB_EEEEEEEvNS4_8identityENS4_13SM90_TMA_LOADES1E_vS1F_EENS_8epilogue10collective18CollectiveEpilogueINS1I_23Sm100TmaWarpSpecializedILi2ELi2ELi64ELb0ELb0EEEJSH_NS5_IJNSW_ISF_SB_EENSW_ISG_SB_EEEEESI_SJ_SI_SJ_NS1I_6fusion15FusionCallbacksIS1M_NS1Q_17LinearCombinationISI_fSI_fLNS_15FloatRoundStyleE2EEESH_S1P_JEEENS4_5SM1004TMEM4LOAD26SM100_TMEM_LOAD_32dp32b64xES1G_S1E_NS4_39AutoVectorizingCopyWithAssumedAlignmentILi128EEENS4_14SM90_TMA_STOREES1E_S21_S21_EEEvvEEEEvNT_6ParamsE --------------------------
	.section	.nv.constant0._ZN7cutlass13device_kernelINS_4gemm6kernel13GemmUniversalIN4cute5tupleIJiiiiEEENS1_10collective13CollectiveMmaINS1_35MainloopSm100TmaUmmaWarpSpecializedILi12ELi2ELi4ENS5_IJNS4_1CILi1EEENSA_ILi2EEESB_EEEEENS5_IJNSA_ILi128EEESF_NSA_ILi64EEEEEENS_12float_e5m2_tENS5_IJlSB_lEEESI_SJ_NS4_8TiledMMAINS4_8MMA_AtomIJNS4_10MMA_TraitsINS4_19SM100_MMA_F8F6F4_SSEJSI_SI_fSF_SF_NS4_17integral_constantINS4_4UMMA5MajorELSQ_0EEESR_NSO_INSP_7ScaleInELSS_0EEEST_EEEEEENS4_6LayoutINS5_IJSB_SB_SB_EEENS5_IJNSA_ILi0EEESY_SY_EEEEENS5_IJNS4_10UnderscoreES11_S11_EEEEENS4_23SM90_TMA_LOAD_MULTICASTENS4_14ComposedLayoutINS4_7SwizzleILi2ELi4ELi3EEENS4_18smem_ptr_flag_bitsILi8EEENSW_INS5_IJNSA_ILi8EEESG_EEENS5_IJSG_SB_EEEEEEEvNS4_8identityENS4_13SM90_TMA_LOADES1E_vS1F_EENS_8epilogue10collective18CollectiveEpilogueINS1I_23Sm100TmaWarpSpecializedILi2ELi2ELi64ELb0ELb0EEEJSH_NS5_IJNSW_ISF_SB_EENSW_ISG_SB_EEEEESI_SJ_SI_SJ_NS1I_6fusion15FusionCallbacksIS1M_NS1Q_17LinearCombinationISI_fSI_fLNS_15FloatRoundStyleE2EEESH_S1P_JEEENS4_5SM1004TMEM4LOAD26SM100_TMEM_LOAD_32dp32b64xES1G_S1E_NS4_39AutoVectorizingCopyWithAssumedAlignmentILi128EEENS4_14SM90_TMA_STOREES1E_S21_S21_EEEvvEEEEvNT_6ParamsE,"a",@progbits
	.sectionflags	@""
	.align	4
.nv.constant0._ZN7cutlass13device_kernelINS_4gemm6kernel13GemmUniversalIN4cute5tupleIJiiiiEEENS1_10collective13CollectiveMmaINS1_35MainloopSm100TmaUmmaWarpSpecializedILi12ELi2ELi4ENS5_IJNS4_1CILi1EEENSA_ILi2EEESB_EEEEENS5_IJNSA_ILi128EEESF_NSA_ILi64EEEEEENS_12float_e5m2_tENS5_IJlSB_lEEESI_SJ_NS4_8TiledMMAINS4_8MMA_AtomIJNS4_10MMA_TraitsINS4_19SM100_MMA_F8F6F4_SSEJSI_SI_fSF_SF_NS4_17integral_constantINS4_4UMMA5MajorELSQ_0EEESR_NSO_INSP_7ScaleInELSS_0EEEST_EEEEEENS4_6LayoutINS5_IJSB_SB_SB_EEENS5_IJNSA_ILi0EEESY_SY_EEEEENS5_IJNS4_10UnderscoreES11_S11_EEEEENS4_23SM90_TMA_LOAD_MULTICASTENS4_14ComposedLayoutINS4_7SwizzleILi2ELi4ELi3EEENS4_18smem_ptr_flag_bitsILi8EEENSW_INS5_IJNSA_ILi8EEESG_EEENS5_IJSG_SB_EEEEEEEvNS4_8identityENS4_13SM90_TMA_LOADES1E_vS1F_EENS_8epilogue10collective18CollectiveEpilogueINS1I_23Sm100TmaWarpSpecializedILi2ELi2ELi64ELb0ELb0EEEJSH_NS5_IJNSW_ISF_SB_EENSW_ISG_SB_EEEEESI_SJ_SI_SJ_NS1I_6fusion15FusionCallbacksIS1M_NS1Q_17LinearCombinationISI_fSI_fLNS_15FloatRoundStyleE2EEESH_S1P_JEEENS4_5SM1004TMEM4LOAD26SM100_TMEM_LOAD_32dp32b64xES1G_S1E_NS4_39AutoVectorizingCopyWithAssumedAlignmentILi128EEENS4_14SM90_TMA_STOREES1E_S21_S21_EEEvvEEEEvNT_6ParamsE:
	.zero		2944


//--------------------- SYMBOLS --------------------------

	.type		.nv.reservedSmem.offset0,@object
	.size		.nv.reservedSmem.offset0,0x4
	.type		.nv.reservedSmem.cap,@object
	.size		.nv.reservedSmem.cap,0x4
	.type		__assertfail,@function
